// auto-generated by cutlass_sweep.gemm — config: {"arch": "sm_100", "cluster_m": 1, "cluster_n": 1, "dtype": "e5m2", "dtype_b": "e5m2", "layout": "nt", "stages": 7, "tile_k": 64, "tile_m": 128, "tile_n": 256}
#include "cutlass/cutlass.h"
#include "cutlass/gemm/collective/collective_builder.hpp"
#include "cutlass/gemm/device/gemm_universal_adapter.h"
#include "cutlass/gemm/kernel/gemm_universal.hpp"
#include "cutlass/epilogue/collective/collective_builder.hpp"

using ElemA = cutlass::float_e5m2_t;
using ElemB = cutlass::float_e5m2_t;
using ElemCD = cutlass::float_e5m2_t;
using Acc  = float;
using TileShape    = cute::Shape<cute::_128, cute::_256, cute::_64>;
using ClusterShape = cute::Shape<cute::_1, cute::_1, cute::_1>;

using CollectiveEpilogue = typename cutlass::epilogue::collective::CollectiveBuilder<
    cutlass::arch::Sm100, cutlass::arch::OpClassTensorOp,
    TileShape, ClusterShape,
    cutlass::epilogue::collective::EpilogueTileAuto,
    Acc, Acc,
    ElemCD, cutlass::layout::RowMajor, 128 / cutlass::sizeof_bits<ElemCD>::value,
    ElemCD, cutlass::layout::RowMajor, 128 / cutlass::sizeof_bits<ElemCD>::value,
    cutlass::epilogue::collective::EpilogueScheduleAuto
  >::CollectiveOp;

using CollectiveMainloop = typename cutlass::gemm::collective::CollectiveBuilder<
    cutlass::arch::Sm100, cutlass::arch::OpClassTensorOp,
    ElemA, cutlass::layout::RowMajor, 128 / cutlass::sizeof_bits<ElemA>::value,
    ElemB, cutlass::layout::ColumnMajor, 128 / cutlass::sizeof_bits<ElemB>::value,
    Acc,
    TileShape, ClusterShape,
    cutlass::gemm::collective::StageCount<7>,
    cutlass::gemm::collective::KernelScheduleAuto
  >::CollectiveOp;

using GemmKernel = cutlass::gemm::kernel::GemmUniversal<
    cute::Shape<int,int,int,int>,
    CollectiveMainloop,
    CollectiveEpilogue
>;
using Gemm = cutlass::gemm::device::GemmUniversalAdapter<GemmKernel>;

// Force the device kernel symbol into the cubin without needing a host main.
auto* _anchor = &cutlass::device_kernel<GemmKernel>;


// ===== COMPILED SASS (sm_100a) =====

	.target	sm_100a

	.elftype	@"ET_EXEC"


//--------------------- .note.nv.tkinfo           --------------------------
	.section	.note.nv.tkinfo,"",@"SHT_NOTE"
	.sectionflags	@"SHF_NOTE_NV_TKINFO"
	.tkinfo
        /*0018*/ 	.word	0x00000002
        /*0030*/ 	.string	""
        /*0030*/ 	.string	"ptxas"
        /*0030*/ 	.string	"Cuda compilation tools, release 13.0, V13.0.88"
        /*0030*/ 	.string	"Build cuda_13.0.r13.0/compiler.36424714_0"
        /*0030*/ 	.string	"-arch sm_100a -m 64 "



//--------------------- .note.nv.cuinfo           --------------------------
	.section	.note.nv.cuinfo,"",@"SHT_NOTE"
	.sectionflags	@"SHF_NOTE_NV_CUINFO"
        /*0018*/ 	.short	0x0002
        /*001a*/ 	.short	0x0064
        /*001c*/ 	.short	0x0082
	.zero		2


//--------------------- .nv.info                  --------------------------
	.section	.nv.info,"",@"SHT_CUDA_INFO"
	.align	4


	//----- nvinfo : EIATTR_REGCOUNT
	.align		4
        /*0000*/ 	.byte	0x04, 0x2f
        /*0002*/ 	.short	(.L_20 - .L_19)
	.align		4
.L_19:
        /*0004*/ 	.word	index@(_ZN7cutlass13device_kernelINS_4gemm6kernel13GemmUniversalIN4cute5tupleIJiiiiEEENS1_10collective13CollectiveMmaINS1_35MainloopSm100TmaUmmaWarpSpecializedILi7ELi2ELi2ENS5_IJNS4_1CILi1EEESB_SB_EEEEENS5_IJNSA_ILi128EEENSA_ILi256EEENSA_ILi64EEEEEENS_12float_e5m2_tENS5_IJlSB_lEEESI_SJ_NS4_8TiledMMAINS4_8MMA_AtomIJNS4_10MMA_TraitsINS4_19SM100_MMA_F8F6F4_SSEJSI_SI_fSE_SF_NS4_17integral_constantINS4_4UMMA5MajorELSQ_0EEESR_NSO_INSP_7ScaleInELSS_0EEEST_EEEEEENS4_6LayoutISC_NS5_IJNSA_ILi0EEESX_SX_EEEEENS5_IJNS4_10UnderscoreES10_S10_EEEEENS4_13SM90_TMA_LOADENS4_14ComposedLayoutINS4_7SwizzleILi2ELi4ELi3EEENS4_18smem_ptr_flag_bitsILi8EEENSW_INS5_IJNSA_ILi8EEESG_EEENS5_IJSG_SB_EEEEEEEvNS4_8identityES13_S1D_vS1E_EENS_8epilogue10collective18CollectiveEpilogueINS1G_23Sm100TmaWarpSpecializedILi4ELi2ELi64ELb0ELb0EEEJSH_NS5_IJNSW_ISE_SB_EENSW_ISG_SB_EEEEESI_SJ_SI_SJ_NS1G_6fusion15FusionCallbacksIS1K_NS1O_17LinearCombinationISI_fSI_fLNS_15FloatRoundStyleE2EEESH_S1N_JEEENS4_5SM1004TMEM4LOAD26SM100_TMEM_LOAD_32dp32b64xES13_S1D_NS4_39AutoVectorizingCopyWithAssumedAlignmentILi128EEENS4_14SM90_TMA_STOREES1D_S1Z_S1Z_EEEvvEEEEvNT_6ParamsE)
        /*0008*/ 	.word	0x000000e0


	//----- nvinfo : EIATTR_FRAME_SIZE
	.align		4
.L_20:
        /*000c*/ 	.byte	0x04, 0x11
        /*000e*/ 	.short	(.L_22 - .L_21)
	.align		4
.L_21:
        /*0010*/ 	.word	index@($__internal_2_$__cuda_sm10x_tcgen05_guardrail_trap_unallocated_columns_being_dealloced)
        /*0014*/ 	.word	0x00000000


	//----- nvinfo : EIATTR_FRAME_SIZE
	.align		4
.L_22:
        /*0018*/ 	.byte	0x04, 0x11
        /*001a*/ 	.short	(.L_24 - .L_23)
	.align		4
.L_23:
        /*001c*/ 	.word	index@($__internal_1_$__cuda_sm10x_tcgen05_guardrail_trap_phase_invalid_during_alloc)
        /*0020*/ 	.word	0x00000000


	//----- nvinfo : EIATTR_FRAME_SIZE
	.align		4
.L_24:
        /*0024*/ 	.byte	0x04, 0x11
        /*0026*/ 	.short	(.L_26 - .L_25)
	.align		4
.L_25:
        /*0028*/ 	.word	index@($__internal_0_$__cuda_sm10x_tcgen05_guardrail_trap_col_being_dealloced_not_returned_by_alloc)
        /*002c*/ 	.word	0x00000000


	//----- nvinfo : EIATTR_FRAME_SIZE
	.align		4
.L_26:
        /*0030*/ 	.byte	0x04, 0x11
        /*0032*/ 	.short	(.L_28 - .L_27)
	.align		4
.L_27:
        /*0034*/ 	.word	index@(_ZN7cutlass13device_kernelINS_4gemm6kernel13GemmUniversalIN4cute5tupleIJiiiiEEENS1_10collective13CollectiveMmaINS1_35MainloopSm100TmaUmmaWarpSpecializedILi7ELi2ELi2ENS5_IJNS4_1CILi1EEESB_SB_EEEEENS5_IJNSA_ILi128EEENSA_ILi256EEENSA_ILi64EEEEEENS_12float_e5m2_tENS5_IJlSB_lEEESI_SJ_NS4_8TiledMMAINS4_8MMA_AtomIJNS4_10MMA_TraitsINS4_19SM100_MMA_F8F6F4_SSEJSI_SI_fSE_SF_NS4_17integral_constantINS4_4UMMA5MajorELSQ_0EEESR_NSO_INSP_7ScaleInELSS_0EEEST_EEEEEENS4_6LayoutISC_NS5_IJNSA_ILi0EEESX_SX_EEEEENS5_IJNS4_10UnderscoreES10_S10_EEEEENS4_13SM90_TMA_LOADENS4_14ComposedLayoutINS4_7SwizzleILi2ELi4ELi3EEENS4_18smem_ptr_flag_bitsILi8EEENSW_INS5_IJNSA_ILi8EEESG_EEENS5_IJSG_SB_EEEEEEEvNS4_8identityES13_S1D_vS1E_EENS_8epilogue10collective18CollectiveEpilogueINS1G_23Sm100TmaWarpSpecializedILi4ELi2ELi64ELb0ELb0EEEJSH_NS5_IJNSW_ISE_SB_EENSW_ISG_SB_EEEEESI_SJ_SI_SJ_NS1G_6fusion15FusionCallbacksIS1K_NS1O_17LinearCombinationISI_fSI_fLNS_15FloatRoundStyleE2EEESH_S1N_JEEENS4_5SM1004TMEM4LOAD26SM100_TMEM_LOAD_32dp32b64xES13_S1D_NS4_39AutoVectorizingCopyWithAssumedAlignmentILi128EEENS4_14SM90_TMA_STOREES1D_S1Z_S1Z_EEEvvEEEEvNT_6ParamsE)
        /*0038*/ 	.word	0x00000000


	//----- nvinfo : EIATTR_MIN_STACK_SIZE
	.align		4
.L_28:
        /*003c*/ 	.byte	0x04, 0x12
        /*003e*/ 	.short	(.L_30 - .L_29)
	.align		4
.L_29:
        /*0040*/ 	.word	index@(_ZN7cutlass13device_kernelINS_4gemm6kernel13GemmUniversalIN4cute5tupleIJiiiiEEENS1_10collective13CollectiveMmaINS1_35MainloopSm100TmaUmmaWarpSpecializedILi7ELi2ELi2ENS5_IJNS4_1CILi1EEESB_SB_EEEEENS5_IJNSA_ILi128EEENSA_ILi256EEENSA_ILi64EEEEEENS_12float_e5m2_tENS5_IJlSB_lEEESI_SJ_NS4_8TiledMMAINS4_8MMA_AtomIJNS4_10MMA_TraitsINS4_19SM100_MMA_F8F6F4_SSEJSI_SI_fSE_SF_NS4_17integral_constantINS4_4UMMA5MajorELSQ_0EEESR_NSO_INSP_7ScaleInELSS_0EEEST_EEEEEENS4_6LayoutISC_NS5_IJNSA_ILi0EEESX_SX_EEEEENS5_IJNS4_10UnderscoreES10_S10_EEEEENS4_13SM90_TMA_LOADENS4_14ComposedLayoutINS4_7SwizzleILi2ELi4ELi3EEENS4_18smem_ptr_flag_bitsILi8EEENSW_INS5_IJNSA_ILi8EEESG_EEENS5_IJSG_SB_EEEEEEEvNS4_8identityES13_S1D_vS1E_EENS_8epilogue10collective18CollectiveEpilogueINS1G_23Sm100TmaWarpSpecializedILi4ELi2ELi64ELb0ELb0EEEJSH_NS5_IJNSW_ISE_SB_EENSW_ISG_SB_EEEEESI_SJ_SI_SJ_NS1G_6fusion15FusionCallbacksIS1K_NS1O_17LinearCombinationISI_fSI_fLNS_15FloatRoundStyleE2EEESH_S1N_JEEENS4_5SM1004TMEM4LOAD26SM100_TMEM_LOAD_32dp32b64xES13_S1D_NS4_39AutoVectorizingCopyWithAssumedAlignmentILi128EEENS4_14SM90_TMA_STOREES1D_S1Z_S1Z_EEEvvEEEEvNT_6ParamsE)
        /*0044*/ 	.word	0x00000000
.L_30:


//--------------------- .nv.compat                --------------------------
	.section	.nv.compat,"",@"SHT_CUDA_COMPAT_INFO"
	.align	4
        /*0000*/ 	.byte	0x02, 0x09, 0x01, 0x00, 0x02, 0x02, 0x02, 0x00, 0x02, 0x05, 0x05, 0x00, 0x03, 0x07, 0x01, 0x01
        /*0010*/ 	.byte	0x02, 0x03, 0x01, 0x00, 0x02, 0x06, 0x01, 0x00, 0x04, 0x0b, 0x08, 0x00, 0x09, 0x00, 0x00, 0x00
        /*0020*/ 	.byte	0x00, 0x00, 0x00, 0x00


//--------------------- .nv.info._ZN7cutlass13device_kernelINS_4gemm6kernel13GemmUniversalIN4cute5tupleIJiiiiEEENS1_10collective13CollectiveMmaINS1_35MainloopSm100TmaUmmaWarpSpecializedILi7ELi2ELi2ENS5_IJNS4_1CILi1EEESB_SB_EEEEENS5_IJNSA_ILi128EEENSA_ILi256EEENSA_ILi64EEEEEENS_12float_e5m2_tENS5_IJlSB_lEEESI_SJ_NS4_8TiledMMAINS4_8MMA_AtomIJNS4_10MMA_TraitsINS4_19SM100_MMA_F8F6F4_SSEJSI_SI_fSE_SF_NS4_17integral_constantINS4_4UMMA5MajorELSQ_0EEESR_NSO_INSP_7ScaleInELSS_0EEEST_EEEEEENS4_6LayoutISC_NS5_IJNSA_ILi0EEESX_SX_EEEEENS5_IJNS4_10UnderscoreES10_S10_EEEEENS4_13SM90_TMA_LOADENS4_14ComposedLayoutINS4_7SwizzleILi2ELi4ELi3EEENS4_18smem_ptr_flag_bitsILi8EEENSW_INS5_IJNSA_ILi8EEESG_EEENS5_IJSG_SB_EEEEEEEvNS4_8identityES13_S1D_vS1E_EENS_8epilogue10collective18CollectiveEpilogueINS1G_23Sm100TmaWarpSpecializedILi4ELi2ELi64ELb0ELb0EEEJSH_NS5_IJNSW_ISE_SB_EENSW_ISG_SB_EEEEESI_SJ_SI_SJ_NS1G_6fusion15FusionCallbacksIS1K_NS1O_17LinearCombinationISI_fSI_fLNS_15FloatRoundStyleE2EEESH_S1N_JEEENS4_5SM1004TMEM4LOAD26SM100_TMEM_LOAD_32dp32b64xES13_S1D_NS4_39AutoVectorizingCopyWithAssumedAlignmentILi128EEENS4_14SM90_TMA_STOREES1D_S1Z_S1Z_EEEvvEEEEvNT_6ParamsE --------------------------
	.section	.nv.info._ZN7cutlass13device_kernelINS_4gemm6kernel13GemmUniversalIN4cute5tupleIJiiiiEEENS1_10collective13CollectiveMmaINS1_35MainloopSm100TmaUmmaWarpSpecializedILi7ELi2ELi2ENS5_IJNS4_1CILi1EEESB_SB_EEEEENS5_IJNSA_ILi128EEENSA_ILi256EEENSA_ILi64EEEEEENS_12float_e5m2_tENS5_IJlSB_lEEESI_SJ_NS4_8TiledMMAINS4_8MMA_AtomIJNS4_10MMA_TraitsINS4_19SM100_MMA_F8F6F4_SSEJSI_SI_fSE_SF_NS4_17integral_constantINS4_4UMMA5MajorELSQ_0EEESR_NSO_INSP_7ScaleInELSS_0EEEST_EEEEEENS4_6LayoutISC_NS5_IJNSA_ILi0EEESX_SX_EEEEENS5_IJNS4_10UnderscoreES10_S10_EEEEENS4_13SM90_TMA_LOADENS4_14ComposedLayoutINS4_7SwizzleILi2ELi4ELi3EEENS4_18smem_ptr_flag_bitsILi8EEENSW_INS5_IJNSA_ILi8EEESG_EEENS5_IJSG_SB_EEEEEEEvNS4_8identityES13_S1D_vS1E_EENS_8epilogue10collective18CollectiveEpilogueINS1G_23Sm100TmaWarpSpecializedILi4ELi2ELi64ELb0ELb0EEEJSH_NS5_IJNSW_ISE_SB_EENSW_ISG_SB_EEEEESI_SJ_SI_SJ_NS1G_6fusion15FusionCallbacksIS1K_NS1O_17LinearCombinationISI_fSI_fLNS_15FloatRoundStyleE2EEESH_S1N_JEEENS4_5SM1004TMEM4LOAD26SM100_TMEM_LOAD_32dp32b64xES13_S1D_NS4_39AutoVectorizingCopyWithAssumedAlignmentILi128EEENS4_14SM90_TMA_STOREES1D_S1Z_S1Z_EEEvvEEEEvNT_6ParamsE,"",@"SHT_CUDA_INFO"
	.sectionflags	@""
	.align	4


	//----- nvinfo : EIATTR_CUDA_API_VERSION
	.align		4
        /*0000*/ 	.byte	0x04, 0x37
        /*0002*/ 	.short	(.L_32 - .L_31)
.L_31:
        /*0004*/ 	.word	0x00000082


	//----- nvinfo : EIATTR_KPARAM_INFO
	.align		4
.L_32:
        /*0008*/ 	.byte	0x04, 0x17
        /*000a*/ 	.short	(.L_34 - .L_33)
.L_33:
        /*000c*/ 	.word	0x00000000
        /*0010*/ 	.short	0x0000
        /*0012*/ 	.short	0x0000
        /*0014*/ 	.byte	0x00, 0xf0, 0x01, 0x20


	//----- nvinfo : EIATTR_AT_ENTRY_FRAGMENTS
	.align		4
.L_34:
        /*0018*/ 	.byte	0x04, 0x4f
        /*001a*/ 	.short	(.L_36 - .L_35)


	//   ....[0]....
.L_35:
        /*001c*/ 	.word	0x00000006


	//----- nvinfo : EIATTR_RESERVED_SMEM_USED
	.align		4
.L_36:
        /*0020*/ 	.byte	0x01, 0x41
	.zero		2


	//----- nvinfo : EIATTR_SPARSE_MMA_MASK
	.align		4
        /*0024*/ 	.byte	0x03, 0x50
        /*0026*/ 	.short	0x0000


	//----- nvinfo : EIATTR_TCGEN05_1CTA_USED
	.align		4
        /*0028*/ 	.byte	0x01, 0x51
	.zero		2


	//----- nvinfo : EIATTR_MAXREG_COUNT
	.align		4
        /*002c*/ 	.byte	0x03, 0x1b
        /*002e*/ 	.short	0x00ff


	//----- nvinfo : EIATTR_NUM_BARRIERS
	.align		4
        /*0030*/ 	.byte	0x02, 0x4c
        /*0032*/ 	.byte	0x07
	.zero		1


	//----- nvinfo : EIATTR_EXTERNS
	.align		4
        /*0034*/ 	.byte	0x04, 0x0f
        /*0036*/ 	.short	(.L_38 - .L_37)


	//   ....[0]....
	.align		4
.L_37:
        /*0038*/ 	.word	index@(__assertfail)


	//----- nvinfo : EIATTR_MERCURY_ISA_VERSION
	.align		4
.L_38:
        /*003c*/ 	.byte	0x03, 0x5f
        /*003e*/ 	.short	0x0101


	//----- nvinfo : EIATTR_INT_WARP_WIDE_INSTR_OFFSETS
	.align		4
        /*0040*/ 	.byte	0x04, 0x31
        /*0042*/ 	.short	(.L_40 - .L_39)


	//   ....[0]....
.L_39:
        /*0044*/ 	.word	0x00001e00


	//   ....[1]....
        /*0048*/ 	.word	0x00003800


	//   ....[2]....
        /*004c*/ 	.word	0x00003820


	//   ....[3]....
        /*0050*/ 	.word	0x00003850


	//   ....[4]....
        /*0054*/ 	.word	0x00004190


	//   ....[5]....
        /*0058*/ 	.word	0x00004200


	//   ....[6]....
        /*005c*/ 	.word	0x000042e0


	//   ....[7]....
        /*0060*/ 	.word	0x00004360


	//   ....[8]....
        /*0064*/ 	.word	0x00004470


	//   ....[9]....
        /*0068*/ 	.word	0x00004500


	//   ....[10]....
        /*006c*/ 	.word	0x000046e0


	//   ....[11]....
        /*0070*/ 	.word	0x00004840


	//----- nvinfo : EIATTR_COOP_GROUP_MASK_REGIDS
	.align		4
.L_40:
        /*0074*/ 	.byte	0x04, 0x29
        /*0076*/ 	.short	(.L_42 - .L_41)


	//   ....[0]....
.L_41:
        /*0078*/ 	.word	0xffffffff


	//   ....[1]....
        /*007c*/ 	.word	0xffffffff


	//   ....[2]....
        /*0080*/ 	.word	0xffffffff


	//   ....[3]....
        /*0084*/ 	.word	0xffffffff


	//   ....[4]....
        /*0088*/ 	.word	0xffffffff


	//   ....[5]....
        /*008c*/ 	.word	0xffffffff


	//   ....[6]....
        /*0090*/ 	.word	0xffffffff


	//   ....[7]....
        /*0094*/ 	.word	0xffffffff


	//   ....[8]....
        /*0098*/ 	.word	0xffffffff


	//   ....[9]....
        /*009c*/ 	.word	0xffffffff


	//   ....[10]....
        /*00a0*/ 	.word	0xffffffff


	//   ....[11]....
        /*00a4*/ 	.word	0xffffffff


	//   ....[12]....
        /*00a8*/ 	.word	0xffffffff


	//----- nvinfo : EIATTR_COOP_GROUP_INSTR_OFFSETS
	.align		4
.L_42:
        /*00ac*/ 	.byte	0x04, 0x28
        /*00ae*/ 	.short	(.L_44 - .L_43)


	//   ....[0]....
.L_43:
        /*00b0*/ 	.word	0x00000090


	//   ....[1]....
        /*00b4*/ 	.word	0x000004d0


	//   ....[2]....
        /*00b8*/ 	.word	0x000006a0


	//   ....[3]....
        /*00bc*/ 	.word	0x00000840


	//   ....[4]....
        /*00c0*/ 	.word	0x00000940


	//   ....[5]....
        /*00c4*/ 	.word	0x00000ab0


	//   ....[6]....
        /*00c8*/ 	.word	0x00000c10


	//   ....[7]....
        /*00cc*/ 	.word	0x00001ce0


	//   ....[8]....
        /*00d0*/ 	.word	0x00002c70


	//   ....[9]....
        /*00d4*/ 	.word	0x00002e80


	//   ....[10]....
        /*00d8*/ 	.word	0x00002eb0


	//   ....[11]....
        /*00dc*/ 	.word	0x000036e0


	//   ....[12]....
        /*00e0*/ 	.word	0x00003910


	//----- nvinfo : EIATTR_VRC_CTA_INIT_COUNT
	.align		4
.L_44:
        /*00e4*/ 	.byte	0x02, 0x4a
        /*00e6*/ 	.byte	0x80
	.zero		1


	//----- nvinfo : EIATTR_SYSCALL_OFFSETS
	.align		4
        /*00e8*/ 	.byte	0x04, 0x46
        /*00ea*/ 	.short	(.L_46 - .L_45)


	//   ....[0]....
.L_45:
        /*00ec*/ 	.word	0x000052b0


	//   ....[1]....
        /*00f0*/ 	.word	0x000053f0


	//   ....[2]....
        /*00f4*/ 	.word	0x00005c50


	//   ....[3]....
        /*00f8*/ 	.word	0x00007270


	//   ....[4]....
        /*00fc*/ 	.word	0x00008820


	//   ....[5]....
        /*0100*/ 	.word	0x00009df0


	//----- nvinfo : EIATTR_MBARRIER_INSTR_OFFSETS
	.align		4
.L_46:
        /*0104*/ 	.byte	0x04, 0x39
        /*0106*/ 	.short	(.L_48 - .L_47)


	//   ....[0]....
.L_47:
        /*0108*/ 	.word	0x000005b0
        /*010c*/ 	.word	0x000000ff
        /*0110*/ 	.word	0x00000000
        /*0114*/ 	.short	0x0100
        /*0116*/ 	.byte	0x05
	.zero		1


	//   ....[1]....
        /*0118*/ 	.word	0x000005c0
        /*011c*/ 	.word	0x000000ff
        /*0120*/ 	.word	0x00000038
        /*0124*/ 	.short	0x0100
        /*0126*/ 	.byte	0x05
	.zero		1


	//   ....[2]....
        /*0128*/ 	.word	0x000005d0
        /*012c*/ 	.word	0x000000ff
        /*0130*/ 	.word	0x00000008
        /*0134*/ 	.short	0x0100
        /*0136*/ 	.byte	0x05
	.zero		1


	//   ....[3]....
        /*0138*/ 	.word	0x000005e0
        /*013c*/ 	.word	0x000000ff
        /*0140*/ 	.word	0x00000040
        /*0144*/ 	.short	0x0100
        /*0146*/ 	.byte	0x05
	.zero		1


	//   ....[4]....
        /*0148*/ 	.word	0x000005f0
        /*014c*/ 	.word	0x000000ff
        /*0150*/ 	.word	0x00000010
        /*0154*/ 	.short	0x0100
        /*0156*/ 	.byte	0x05
	.zero		1


	//   ....[5]....
        /*0158*/ 	.word	0x00000600
        /*015c*/ 	.word	0x000000ff
        /*0160*/ 	.word	0x00000048
        /*0164*/ 	.short	0x0100
        /*0166*/ 	.byte	0x05
	.zero		1


	//   ....[6]....
        /*0168*/ 	.word	0x00000610
        /*016c*/ 	.word	0x000000ff
        /*0170*/ 	.word	0x00000018
        /*0174*/ 	.short	0x0100
        /*0176*/ 	.byte	0x05
	.zero		1


	//   ....[7]....
        /*0178*/ 	.word	0x00000620
        /*017c*/ 	.word	0x000000ff
        /*0180*/ 	.word	0x00000050
        /*0184*/ 	.short	0x0100
        /*0186*/ 	.byte	0x05
	.zero		1


	//   ....[8]....
        /*0188*/ 	.word	0x00000630
        /*018c*/ 	.word	0x000000ff
        /*0190*/ 	.word	0x00000020
        /*0194*/ 	.short	0x0100
        /*0196*/ 	.byte	0x05
	.zero		1


	//   ....[9]....
        /*0198*/ 	.word	0x00000640
        /*019c*/ 	.word	0x000000ff
        /*01a0*/ 	.word	0x00000058
        /*01a4*/ 	.short	0x0100
        /*01a6*/ 	.byte	0x05
	.zero		1


	//   ....[10]....
        /*01a8*/ 	.word	0x00000650
        /*01ac*/ 	.word	0x000000ff
        /*01b0*/ 	.word	0x00000028
        /*01b4*/ 	.short	0x0100
        /*01b6*/ 	.byte	0x05
	.zero		1


	//   ....[11]....
        /*01b8*/ 	.word	0x00000660
        /*01bc*/ 	.word	0x000000ff
        /*01c0*/ 	.word	0x00000060
        /*01c4*/ 	.short	0x0100
        /*01c6*/ 	.byte	0x05
	.zero		1


	//   ....[12]....
        /*01c8*/ 	.word	0x00000670
        /*01cc*/ 	.word	0x000000ff
        /*01d0*/ 	.word	0x00000030
        /*01d4*/ 	.short	0x0100
        /*01d6*/ 	.byte	0x05
	.zero		1


	//   ....[13]....
        /*01d8*/ 	.word	0x00000680
        /*01dc*/ 	.word	0x000000ff
        /*01e0*/ 	.word	0x00000068
        /*01e4*/ 	.short	0x0100
        /*01e6*/ 	.byte	0x05
	.zero		1


	//   ....[14]....
        /*01e8*/ 	.word	0x000007b0
        /*01ec*/ 	.word	0x000000ff
        /*01f0*/ 	.word	0x00000070
        /*01f4*/ 	.short	0x0100
        /*01f6*/ 	.byte	0x07
	.zero		1


	//   ....[15]....
        /*01f8*/ 	.word	0x000007c0
        /*01fc*/ 	.word	0x000000ff
        /*0200*/ 	.word	0x00000090
        /*0204*/ 	.short	0x0100
        /*0206*/ 	.byte	0x07
	.zero		1


	//   ....[16]....
        /*0208*/ 	.word	0x000007d0
        /*020c*/ 	.word	0x000000ff
        /*0210*/ 	.word	0x00000078
        /*0214*/ 	.short	0x0100
        /*0216*/ 	.byte	0x07
	.zero		1


	//   ....[17]....
        /*0218*/ 	.word	0x000007e0
        /*021c*/ 	.word	0x000000ff
        /*0220*/ 	.word	0x00000098
        /*0224*/ 	.short	0x0100
        /*0226*/ 	.byte	0x07
	.zero		1


	//   ....[18]....
        /*0228*/ 	.word	0x000007f0
        /*022c*/ 	.word	0x000000ff
        /*0230*/ 	.word	0x00000080
        /*0234*/ 	.short	0x0100
        /*0236*/ 	.byte	0x07
	.zero		1


	//   ....[19]....
        /*0238*/ 	.word	0x00000800
        /*023c*/ 	.word	0x000000ff
        /*0240*/ 	.word	0x000000a0
        /*0244*/ 	.short	0x0100
        /*0246*/ 	.byte	0x07
	.zero		1


	//   ....[20]....
        /*0248*/ 	.word	0x00000810
        /*024c*/ 	.word	0x000000ff
        /*0250*/ 	.word	0x00000088
        /*0254*/ 	.short	0x0100
        /*0256*/ 	.byte	0x07
	.zero		1


	//   ....[21]....
        /*0258*/ 	.word	0x00000820
        /*025c*/ 	.word	0x000000ff
        /*0260*/ 	.word	0x000000a8
        /*0264*/ 	.short	0x0100
        /*0266*/ 	.byte	0x07
	.zero		1


	//   ....[22]....
        /*0268*/ 	.word	0x00000910
        /*026c*/ 	.word	0x000000ff
        /*0270*/ 	.word	0x000000b0
        /*0274*/ 	.short	0x0100
        /*0276*/ 	.byte	0x05
	.zero		1


	//   ....[23]....
        /*0278*/ 	.word	0x00000920
        /*027c*/ 	.word	0x000000ff
        /*0280*/ 	.word	0x000000b8
        /*0284*/ 	.short	0x0100
        /*0286*/ 	.byte	0x05
	.zero		1


	//   ....[24]....
        /*0288*/ 	.word	0x00000a60
        /*028c*/ 	.word	0x000000ff
        /*0290*/ 	.word	0x000000c0
        /*0294*/ 	.short	0x0100
        /*0296*/ 	.byte	0x05
	.zero		1


	//   ....[25]....
        /*0298*/ 	.word	0x00000a70
        /*029c*/ 	.word	0x000000ff
        /*02a0*/ 	.word	0x000000d0
        /*02a4*/ 	.short	0x0100
        /*02a6*/ 	.byte	0x05
	.zero		1


	//   ....[26]....
        /*02a8*/ 	.word	0x00000a80
        /*02ac*/ 	.word	0x000000ff
        /*02b0*/ 	.word	0x000000c8
        /*02b4*/ 	.short	0x0100
        /*02b6*/ 	.byte	0x05
	.zero		1


	//   ....[27]....
        /*02b8*/ 	.word	0x00000a90
        /*02bc*/ 	.word	0x000000ff
        /*02c0*/ 	.word	0x000000d8
        /*02c4*/ 	.short	0x0100
        /*02c6*/ 	.byte	0x05
	.zero		1


	//   ....[28]....
        /*02c8*/ 	.word	0x00000bc0
        /*02cc*/ 	.word	0x000000ff
        /*02d0*/ 	.word	0x000000e0
        /*02d4*/ 	.short	0x0100
        /*02d6*/ 	.byte	0x07
	.zero		1


	//   ....[29]....
        /*02d8*/ 	.word	0x00000bd0
        /*02dc*/ 	.word	0x000000ff
        /*02e0*/ 	.word	0x000000f0
        /*02e4*/ 	.short	0x0100
        /*02e6*/ 	.byte	0x07
	.zero		1


	//   ....[30]....
        /*02e8*/ 	.word	0x00000be0
        /*02ec*/ 	.word	0x000000ff
        /*02f0*/ 	.word	0x000000e8
        /*02f4*/ 	.short	0x0100
        /*02f6*/ 	.byte	0x07
	.zero		1


	//   ....[31]....
        /*02f8*/ 	.word	0x00000bf0
        /*02fc*/ 	.word	0x000000ff
        /*0300*/ 	.word	0x000000f8
        /*0304*/ 	.short	0x0100
        /*0306*/ 	.byte	0x07
	.zero		1


	//   ....[32]....
        /*0308*/ 	.word	0x00000ce0
        /*030c*/ 	.word	0x000000ff
        /*0310*/ 	.word	0x00000100
        /*0314*/ 	.short	0x0100
        /*0316*/ 	.byte	0x05
	.zero		1


	//   ....[33]....
        /*0318*/ 	.word	0x00000cf0
        /*031c*/ 	.word	0x000000ff
        /*0320*/ 	.word	0x00000110
        /*0324*/ 	.short	0x0100
        /*0326*/ 	.byte	0x05
	.zero		1


	//   ....[34]....
        /*0328*/ 	.word	0x00000d00
        /*032c*/ 	.word	0x000000ff
        /*0330*/ 	.word	0x00000108
        /*0334*/ 	.short	0x0100
        /*0336*/ 	.byte	0x05
	.zero		1


	//   ....[35]....
        /*0338*/ 	.word	0x00000d10
        /*033c*/ 	.word	0x000000ff
        /*0340*/ 	.word	0x00000118
        /*0344*/ 	.short	0x0100
        /*0346*/ 	.byte	0x05
	.zero		1


	//   ....[36]....
        /*0348*/ 	.word	0x000015e0
        /*034c*/ 	.word	0x00000003
        /*0350*/ 	.word	0x00000110
        /*0354*/ 	.short	0x010a
        /*0356*/ 	.byte	0xff
	.zero		1


	//   ....[37]....
        /*0358*/ 	.word	0x00001610
        /*035c*/ 	.word	0x00000003
        /*0360*/ 	.word	0x00000100
        /*0364*/ 	.short	0x0101
        /*0366*/ 	.byte	0xff
	.zero		1


	//   ....[38]....
        /*0368*/ 	.word	0x000016e0
        /*036c*/ 	.word	0x000000ff
        /*0370*/ 	.word	0x00000038
        /*0374*/ 	.short	0x010a
        /*0376*/ 	.byte	0x08
	.zero		1


	//   ....[39]....
        /*0378*/ 	.word	0x00001780
        /*037c*/ 	.word	0x000000ff
        /*0380*/ 	.word	0x00000038
        /*0384*/ 	.short	0x010a
        /*0386*/ 	.byte	0x21
	.zero		1


	//   ....[40]....
        /*0388*/ 	.word	0x000018d0
        /*038c*/ 	.word	0x000000ff
        /*0390*/ 	.word	0x00000038
        /*0394*/ 	.short	0x010a
        /*0396*/ 	.byte	0x08
	.zero		1


	//   ....[41]....
        /*0398*/ 	.word	0x000019e0
        /*039c*/ 	.word	0x000000ff
        /*03a0*/ 	.word	0x000000b8
        /*03a4*/ 	.short	0x0101
        /*03a6*/ 	.byte	0x04
	.zero		1


	//   ....[42]....
        /*03a8*/ 	.word	0x00001a00
        /*03ac*/ 	.word	0x000000ff
        /*03b0*/ 	.word	0x00000038
        /*03b4*/ 	.short	0x010a
        /*03b6*/ 	.byte	0x08
	.zero		1


	//   ....[43]....
        /*03b8*/ 	.word	0x00001a80
        /*03bc*/ 	.word	0x000000ff
        /*03c0*/ 	.word	0x00000038
        /*03c4*/ 	.short	0x010a
        /*03c6*/ 	.byte	0x11
	.zero		1


	//   ....[44]....
        /*03c8*/ 	.word	0x00001bd0
        /*03cc*/ 	.word	0x000000ff
        /*03d0*/ 	.word	0x00000038
        /*03d4*/ 	.short	0x010a
        /*03d6*/ 	.byte	0x08
	.zero		1


	//   ....[45]....
        /*03d8*/ 	.word	0x00001d10
        /*03dc*/ 	.word	0x00000002
        /*03e0*/ 	.word	0x000000c0
        /*03e4*/ 	.short	0x010a
        /*03e6*/ 	.byte	0xff
	.zero		1


	//   ....[46]....
        /*03e8*/ 	.word	0x00001dd0
        /*03ec*/ 	.word	0x00000002
        /*03f0*/ 	.word	0x00000000
        /*03f4*/ 	.short	0x0101
        /*03f6*/ 	.byte	0xff
	.zero		1


	//   ....[47]....
        /*03f8*/ 	.word	0x00002330
        /*03fc*/ 	.word	0x000000ff
        /*0400*/ 	.word	0x00000000
        /*0404*/ 	.short	0x010a
        /*0406*/ 	.byte	0x05
	.zero		1


	//   ....[48]....
        /*0408*/ 	.word	0x000023c0
        /*040c*/ 	.word	0x000000ff
        /*0410*/ 	.word	0x00000000
        /*0414*/ 	.short	0x010a
        /*0416*/ 	.byte	0x05
	.zero		1


	//   ....[49]....
        /*0418*/ 	.word	0x00002450
        /*041c*/ 	.word	0x000000ff
        /*0420*/ 	.word	0x00000000
        /*0424*/ 	.short	0x010a
        /*0426*/ 	.byte	0x05
	.zero		1


	//   ....[50]....
        /*0428*/ 	.word	0x000024e0
        /*042c*/ 	.word	0x000000ff
        /*0430*/ 	.word	0x00000000
        /*0434*/ 	.short	0x010a
        /*0436*/ 	.byte	0x05
	.zero		1


	//   ....[51]....
        /*0438*/ 	.word	0x00002570
        /*043c*/ 	.word	0x000000ff
        /*0440*/ 	.word	0x00000000
        /*0444*/ 	.short	0x010a
        /*0446*/ 	.byte	0x05
	.zero		1


	//   ....[52]....
        /*0448*/ 	.word	0x00002600
        /*044c*/ 	.word	0x000000ff
        /*0450*/ 	.word	0x00000000
        /*0454*/ 	.short	0x010a
        /*0456*/ 	.byte	0x05
	.zero		1


	//   ....[53]....
        /*0458*/ 	.word	0x000026a0
        /*045c*/ 	.word	0x00000000
        /*0460*/ 	.word	0x00000000
        /*0464*/ 	.short	0x010a
        /*0466*/ 	.byte	0xff
	.zero		1


	//   ....[54]....
        /*0468*/ 	.word	0x000027c0
        /*046c*/ 	.word	0x00000000
        /*0470*/ 	.word	0x00000100
        /*0474*/ 	.short	0x010a
        /*0476*/ 	.byte	0xff
	.zero		1


	//   ....[55]....
        /*0478*/ 	.word	0x00002820
        /*047c*/ 	.word	0x00000004
        /*0480*/ 	.word	0x00000000
        /*0484*/ 	.short	0x0101
        /*0486*/ 	.byte	0xff
	.zero		1


	//   ....[56]....
        /*0488*/ 	.word	0x00002840
        /*048c*/ 	.word	0x000000ff
        /*0490*/ 	.word	0x000000d0
        /*0494*/ 	.short	0x010a
        /*0496*/ 	.byte	0x05
	.zero		1


	//   ....[57]....
        /*0498*/ 	.word	0x00002960
        /*049c*/ 	.word	0x00000000
        /*04a0*/ 	.word	0x000000c0
        /*04a4*/ 	.short	0x010a
        /*04a6*/ 	.byte	0xff
	.zero		1


	//   ....[58]....
        /*04a8*/ 	.word	0x00002a70
        /*04ac*/ 	.word	0x00000000
        /*04b0*/ 	.word	0x00000000
        /*04b4*/ 	.short	0x0101
        /*04b6*/ 	.byte	0xff
	.zero		1


	//   ....[59]....
        /*04b8*/ 	.word	0x00002b00
        /*04bc*/ 	.word	0x000000ff
        /*04c0*/ 	.word	0x000000d0
        /*04c4*/ 	.short	0x0106
        /*04c6*/ 	.byte	0x05
	.zero		1


	//   ....[60]....
        /*04c8*/ 	.word	0x00002b20
        /*04cc*/ 	.word	0x000000ff
        /*04d0*/ 	.word	0x000000d0
        /*04d4*/ 	.short	0x010a
        /*04d6*/ 	.byte	0x05
	.zero		1


	//   ....[61]....
        /*04d8*/ 	.word	0x00002bb0
        /*04dc*/ 	.word	0x000000ff
        /*04e0*/ 	.word	0x000000d0
        /*04e4*/ 	.short	0x0106
        /*04e6*/ 	.byte	0x04
	.zero		1


	//   ....[62]....
        /*04e8*/ 	.word	0x00002bf0
        /*04ec*/ 	.word	0x00000000
        /*04f0*/ 	.word	0x000000d0
        /*04f4*/ 	.short	0x010a
        /*04f6*/ 	.byte	0xff
	.zero		1


	//   ....[63]....
        /*04f8*/ 	.word	0x000030f0
        /*04fc*/ 	.word	0x00000000
        /*0500*/ 	.word	0x000000c0
        /*0504*/ 	.short	0x010a
        /*0506*/ 	.byte	0xff
	.zero		1


	//   ....[64]....
        /*0508*/ 	.word	0x00003200
        /*050c*/ 	.word	0x00000003
        /*0510*/ 	.word	0x00000000
        /*0514*/ 	.short	0x0101
        /*0516*/ 	.byte	0xff
	.zero		1


	//   ....[65]....
        /*0518*/ 	.word	0x00003210
        /*051c*/ 	.word	0x000000ff
        /*0520*/ 	.word	0x00000000
        /*0524*/ 	.short	0x010a
        /*0526*/ 	.byte	0x04
	.zero		1


	//   ....[66]....
        /*0528*/ 	.word	0x00003230
        /*052c*/ 	.word	0x000000ff
        /*0530*/ 	.word	0x000000f0
        /*0534*/ 	.short	0x010a
        /*0536*/ 	.byte	0x08
	.zero		1


	//   ....[67]....
        /*0538*/ 	.word	0x00003300
        /*053c*/ 	.word	0x000000ff
        /*0540*/ 	.word	0x00000000
        /*0544*/ 	.short	0x010a
        /*0546*/ 	.byte	0x07
	.zero		1


	//   ....[68]....
        /*0548*/ 	.word	0x00003440
        /*054c*/ 	.word	0x000000ff
        /*0550*/ 	.word	0x00000000
        /*0554*/ 	.short	0x010a
        /*0556*/ 	.byte	0x04
	.zero		1


	//   ....[69]....
        /*0558*/ 	.word	0x00003630
        /*055c*/ 	.word	0x000000ff
        /*0560*/ 	.word	0x00000000
        /*0564*/ 	.short	0x010a
        /*0566*/ 	.byte	0x05
	.zero		1


	//   ....[70]....
        /*0568*/ 	.word	0x000036c0
        /*056c*/ 	.word	0x000000ff
        /*0570*/ 	.word	0x00000000
        /*0574*/ 	.short	0x010a
        /*0576*/ 	.byte	0x07
	.zero		1


	//   ....[71]....
        /*0578*/ 	.word	0x00003b40
        /*057c*/ 	.word	0x00000000
        /*0580*/ 	.word	0x000000c0
        /*0584*/ 	.short	0x010a
        /*0586*/ 	.byte	0xff
	.zero		1


	//   ....[72]....
        /*0588*/ 	.word	0x00003c00
        /*058c*/ 	.word	0x00000000
        /*0590*/ 	.word	0x00000000
        /*0594*/ 	.short	0x0101
        /*0596*/ 	.byte	0xff
	.zero		1


	//   ....[73]....
        /*0598*/ 	.word	0x00003f20
        /*059c*/ 	.word	0x000000ff
        /*05a0*/ 	.word	0x000000b8
        /*05a4*/ 	.short	0x010a
        /*05a6*/ 	.byte	0x07
	.zero		1


	//   ....[74]....
        /*05a8*/ 	.word	0x00004110
        /*05ac*/ 	.word	0x000000ff
        /*05b0*/ 	.word	0x00000090
        /*05b4*/ 	.short	0x010a
        /*05b6*/ 	.byte	0x07
	.zero		1


	//   ....[75]....
        /*05b8*/ 	.word	0x00004280
        /*05bc*/ 	.word	0x000000ff
        /*05c0*/ 	.word	0x00000070
        /*05c4*/ 	.short	0x010b
        /*05c6*/ 	.byte	0x07
	.zero		1


	//   ....[76]....
        /*05c8*/ 	.word	0x00004290
        /*05cc*/ 	.word	0x000000ff
        /*05d0*/ 	.word	0x00000000
        /*05d4*/ 	.short	0x0101
        /*05d6*/ 	.byte	0x08
	.zero		1


	//   ....[77]....
        /*05d8*/ 	.word	0x000042b0
        /*05dc*/ 	.word	0x000000ff
        /*05e0*/ 	.word	0x00000098
        /*05e4*/ 	.short	0x010a
        /*05e6*/ 	.byte	0x07
	.zero		1


	//   ....[78]....
        /*05e8*/ 	.word	0x00004410
        /*05ec*/ 	.word	0x000000ff
        /*05f0*/ 	.word	0x00000078
        /*05f4*/ 	.short	0x010b
        /*05f6*/ 	.byte	0x07
	.zero		1


	//   ....[79]....
        /*05f8*/ 	.word	0x00004420
        /*05fc*/ 	.word	0x000000ff
        /*0600*/ 	.word	0x00000000
        /*0604*/ 	.short	0x0101
        /*0606*/ 	.byte	0x08
	.zero		1


	//   ....[80]....
        /*0608*/ 	.word	0x00004430
        /*060c*/ 	.word	0x000000ff
        /*0610*/ 	.word	0x000000a0
        /*0614*/ 	.short	0x010a
        /*0616*/ 	.byte	0x07
	.zero		1


	//   ....[81]....
        /*0618*/ 	.word	0x000045d0
        /*061c*/ 	.word	0x000000ff
        /*0620*/ 	.word	0x00000080
        /*0624*/ 	.short	0x010b
        /*0626*/ 	.byte	0x07
	.zero		1


	//   ....[82]....
        /*0628*/ 	.word	0x00004640
        /*062c*/ 	.word	0x000000ff
        /*0630*/ 	.word	0x00000000
        /*0634*/ 	.short	0x0101
        /*0636*/ 	.byte	0x08
	.zero		1


	//   ....[83]....
        /*0638*/ 	.word	0x00004670
        /*063c*/ 	.word	0x000000ff
        /*0640*/ 	.word	0x000000a8
        /*0644*/ 	.short	0x010a
        /*0646*/ 	.byte	0x07
	.zero		1


	//   ....[84]....
        /*0648*/ 	.word	0x00004880
        /*064c*/ 	.word	0x000000ff
        /*0650*/ 	.word	0x00000088
        /*0654*/ 	.short	0x010b
        /*0656*/ 	.byte	0x07
	.zero		1


	//   ....[85]....
        /*0658*/ 	.word	0x000048a0
        /*065c*/ 	.word	0x000000ff
        /*0660*/ 	.word	0x00000000
        /*0664*/ 	.short	0x0101
        /*0666*/ 	.byte	0x0d
	.zero		1


	//   ....[86]....
        /*0668*/ 	.word	0x000048d0
        /*066c*/ 	.word	0x000000ff
        /*0670*/ 	.word	0x00000090
        /*0674*/ 	.short	0x010a
        /*0676*/ 	.byte	0x07
	.zero		1


	//   ....[87]....
        /*0678*/ 	.word	0x000048f0
        /*067c*/ 	.word	0x000000ff
        /*0680*/ 	.word	0x00000098
        /*0684*/ 	.short	0x010a
        /*0686*/ 	.byte	0x07
	.zero		1


	//   ....[88]....
        /*0688*/ 	.word	0x00004910
        /*068c*/ 	.word	0x000000ff
        /*0690*/ 	.word	0x000000a0
        /*0694*/ 	.short	0x010a
        /*0696*/ 	.byte	0x07
	.zero		1


	//   ....[89]....
        /*0698*/ 	.word	0x00004950
        /*069c*/ 	.word	0x00000000
        /*06a0*/ 	.word	0x000000a8
        /*06a4*/ 	.short	0x010a
        /*06a6*/ 	.byte	0xff
	.zero		1


	//   ....[90]....
        /*06a8*/ 	.word	0x00004c80
        /*06ac*/ 	.word	0x00000000
        /*06b0*/ 	.word	0x000000c0
        /*06b4*/ 	.short	0x010a
        /*06b6*/ 	.byte	0xff
	.zero		1


	//   ....[91]....
        /*06b8*/ 	.word	0x00004d90
        /*06bc*/ 	.word	0x00000000
        /*06c0*/ 	.word	0x00000000
        /*06c4*/ 	.short	0x0101
        /*06c6*/ 	.byte	0xff
	.zero		1


	//   ....[92]....
        /*06c8*/ 	.word	0x000057f0
        /*06cc*/ 	.word	0x00000003
        /*06d0*/ 	.word	0x00000070
        /*06d4*/ 	.short	0x010a
        /*06d6*/ 	.byte	0xff
	.zero		1


	//   ....[93]....
        /*06d8*/ 	.word	0x00005830
        /*06dc*/ 	.word	0x000000c1
        /*06e0*/ 	.word	0x000000e0
        /*06e4*/ 	.short	0x010a
        /*06e6*/ 	.byte	0xff
	.zero		1


	//   ....[94]....
        /*06e8*/ 	.word	0x00005960
        /*06ec*/ 	.word	0x00000003
        /*06f0*/ 	.word	0x00000070
        /*06f4*/ 	.short	0x010a
        /*06f6*/ 	.byte	0xff
	.zero		1


	//   ....[95]....
        /*06f8*/ 	.word	0x00005ac0
        /*06fc*/ 	.word	0x00000000
        /*0700*/ 	.word	0x00000000
        /*0704*/ 	.short	0x0101
        /*0706*/ 	.byte	0xff
	.zero		1


	//   ....[96]....
        /*0708*/ 	.word	0x00005b20
        /*070c*/ 	.word	0x000000c1
        /*0710*/ 	.word	0x000000e0
        /*0714*/ 	.short	0x010a
        /*0716*/ 	.byte	0xff
	.zero		1


	//   ....[97]....
        /*0718*/ 	.word	0x00006ed0
        /*071c*/ 	.word	0x000000cc
        /*0720*/ 	.word	0x00000070
        /*0724*/ 	.short	0x010a
        /*0726*/ 	.byte	0xff
	.zero		1


	//   ....[98]....
        /*0728*/ 	.word	0x00006fa0
        /*072c*/ 	.word	0x000000cc
        /*0730*/ 	.word	0x00000070
        /*0734*/ 	.short	0x010a
        /*0736*/ 	.byte	0xff
	.zero		1


	//   ....[99]....
        /*0738*/ 	.word	0x000070e0
        /*073c*/ 	.word	0x00000003
        /*0740*/ 	.word	0x00000000
        /*0744*/ 	.short	0x0101
        /*0746*/ 	.byte	0xff
	.zero		1


	//   ....[100]....
        /*0748*/ 	.word	0x00008480
        /*074c*/ 	.word	0x00000000
        /*0750*/ 	.word	0x00000070
        /*0754*/ 	.short	0x010a
        /*0756*/ 	.byte	0xff
	.zero		1


	//   ....[101]....
        /*0758*/ 	.word	0x00008550
        /*075c*/ 	.word	0x00000000
        /*0760*/ 	.word	0x00000070
        /*0764*/ 	.short	0x010a
        /*0766*/ 	.byte	0xff
	.zero		1


	//   ....[102]....
        /*0768*/ 	.word	0x000086b0
        /*076c*/ 	.word	0x00000000
        /*0770*/ 	.word	0x00000000
        /*0774*/ 	.short	0x0101
        /*0776*/ 	.byte	0xff
	.zero		1


	//   ....[103]....
        /*0778*/ 	.word	0x00009a60
        /*077c*/ 	.word	0x00000000
        /*0780*/ 	.word	0x00000070
        /*0784*/ 	.short	0x010a
        /*0786*/ 	.byte	0xff
	.zero		1


	//   ....[104]....
        /*0788*/ 	.word	0x00009b30
        /*078c*/ 	.word	0x00000000
        /*0790*/ 	.word	0x00000070
        /*0794*/ 	.short	0x010a
        /*0796*/ 	.byte	0xff
	.zero		1


	//   ....[105]....
        /*0798*/ 	.word	0x00009c90
        /*079c*/ 	.word	0x00000000
        /*07a0*/ 	.word	0x00000000
        /*07a4*/ 	.short	0x0101
        /*07a6*/ 	.byte	0xff
	.zero		1


	//   ....[106]....
        /*07a8*/ 	.word	0x0000a180
        /*07ac*/ 	.word	0x000000ff
        /*07b0*/ 	.word	0x00000000
        /*07b4*/ 	.short	0x0101
        /*07b6*/ 	.byte	0x05
	.zero		1


	//   ....[107]....
        /*07b8*/ 	.word	0x0000b100
        /*07bc*/ 	.word	0x00000003
        /*07c0*/ 	.word	0x00000110
        /*07c4*/ 	.short	0x010a
        /*07c6*/ 	.byte	0xff
	.zero		1


	//   ....[108]....
        /*07c8*/ 	.word	0x0000b160
        /*07cc*/ 	.word	0x00000002
        /*07d0*/ 	.word	0x00000038
        /*07d4*/ 	.short	0x010a
        /*07d6*/ 	.byte	0xff
	.zero		1


	//   ....[109]....
        /*07d8*/ 	.word	0x0000b1c0
        /*07dc*/ 	.word	0x00000002
        /*07e0*/ 	.word	0x00000038
        /*07e4*/ 	.short	0x010a
        /*07e6*/ 	.byte	0xff
	.zero		1


	//   ....[110]....
        /*07e8*/ 	.word	0x0000b210
        /*07ec*/ 	.word	0x00000002
        /*07f0*/ 	.word	0x000000c0
        /*07f4*/ 	.short	0x010a
        /*07f6*/ 	.byte	0xff
	.zero		1


	//   ....[111]....
        /*07f8*/ 	.word	0x0000b270
        /*07fc*/ 	.word	0x00000000
        /*0800*/ 	.word	0x00000000
        /*0804*/ 	.short	0x010a
        /*0806*/ 	.byte	0xff
	.zero		1


	//   ....[112]....
        /*0808*/ 	.word	0x0000b2d0
        /*080c*/ 	.word	0x00000000
        /*0810*/ 	.word	0x00000000
        /*0814*/ 	.short	0x010a
        /*0816*/ 	.byte	0xff
	.zero		1


	//   ....[113]....
        /*0818*/ 	.word	0x0000b330
        /*081c*/ 	.word	0x00000000
        /*0820*/ 	.word	0x00000000
        /*0824*/ 	.short	0x010a
        /*0826*/ 	.byte	0xff
	.zero		1


	//   ....[114]....
        /*0828*/ 	.word	0x0000b390
        /*082c*/ 	.word	0x00000000
        /*0830*/ 	.word	0x00000000
        /*0834*/ 	.short	0x010a
        /*0836*/ 	.byte	0xff
	.zero		1


	//   ....[115]....
        /*0838*/ 	.word	0x0000b3f0
        /*083c*/ 	.word	0x00000000
        /*0840*/ 	.word	0x00000000
        /*0844*/ 	.short	0x010a
        /*0846*/ 	.byte	0xff
	.zero		1


	//   ....[116]....
        /*0848*/ 	.word	0x0000b450
        /*084c*/ 	.word	0x00000000
        /*0850*/ 	.word	0x00000000
        /*0854*/ 	.short	0x010a
        /*0856*/ 	.byte	0xff
	.zero		1


	//   ....[117]....
        /*0858*/ 	.word	0x0000b4a0
        /*085c*/ 	.word	0x00000000
        /*0860*/ 	.word	0x00000100
        /*0864*/ 	.short	0x010a
        /*0866*/ 	.byte	0xff
	.zero		1


	//   ....[118]....
        /*0868*/ 	.word	0x0000b500
        /*086c*/ 	.word	0x00000000
        /*0870*/ 	.word	0x000000d0
        /*0874*/ 	.short	0x010a
        /*0876*/ 	.byte	0xff
	.zero		1


	//   ....[119]....
        /*0878*/ 	.word	0x0000b550
        /*087c*/ 	.word	0x00000000
        /*0880*/ 	.word	0x000000c0
        /*0884*/ 	.short	0x010a
        /*0886*/ 	.byte	0xff
	.zero		1


	//   ....[120]....
        /*0888*/ 	.word	0x0000b5b0
        /*088c*/ 	.word	0x00000000
        /*0890*/ 	.word	0x000000d0
        /*0894*/ 	.short	0x010a
        /*0896*/ 	.byte	0xff
	.zero		1


	//   ....[121]....
        /*0898*/ 	.word	0x0000b600
        /*089c*/ 	.word	0x00000000
        /*08a0*/ 	.word	0x000000c0
        /*08a4*/ 	.short	0x010a
        /*08a6*/ 	.byte	0xff
	.zero		1


	//   ....[122]....
        /*08a8*/ 	.word	0x0000b660
        /*08ac*/ 	.word	0x00000003
        /*08b0*/ 	.word	0x000000f0
        /*08b4*/ 	.short	0x010a
        /*08b6*/ 	.byte	0xff
	.zero		1


	//   ....[123]....
        /*08b8*/ 	.word	0x0000b6c0
        /*08bc*/ 	.word	0x00000000
        /*08c0*/ 	.word	0x00000000
        /*08c4*/ 	.short	0x010a
        /*08c6*/ 	.byte	0xff
	.zero		1


	//   ....[124]....
        /*08c8*/ 	.word	0x0000b720
        /*08cc*/ 	.word	0x00000000
        /*08d0*/ 	.word	0x00000000
        /*08d4*/ 	.short	0x010a
        /*08d6*/ 	.byte	0xff
	.zero		1


	//   ....[125]....
        /*08d8*/ 	.word	0x0000b780
        /*08dc*/ 	.word	0x00000000
        /*08e0*/ 	.word	0x00000000
        /*08e4*/ 	.short	0x010a
        /*08e6*/ 	.byte	0xff
	.zero		1


	//   ....[126]....
        /*08e8*/ 	.word	0x0000b7d0
        /*08ec*/ 	.word	0x00000000
        /*08f0*/ 	.word	0x000000c0
        /*08f4*/ 	.short	0x010a
        /*08f6*/ 	.byte	0xff
	.zero		1


	//   ....[127]....
        /*08f8*/ 	.word	0x0000b830
        /*08fc*/ 	.word	0x00000000
        /*0900*/ 	.word	0x000000b8
        /*0904*/ 	.short	0x010a
        /*0906*/ 	.byte	0xff
	.zero		1


	//   ....[128]....
        /*0908*/ 	.word	0x0000b890
        /*090c*/ 	.word	0x00000003
        /*0910*/ 	.word	0x00000090
        /*0914*/ 	.short	0x010a
        /*0916*/ 	.byte	0xff
	.zero		1


	//   ....[129]....
        /*0918*/ 	.word	0x0000b8f0
        /*091c*/ 	.word	0x00000003
        /*0920*/ 	.word	0x00000098
        /*0924*/ 	.short	0x010a
        /*0926*/ 	.byte	0xff
	.zero		1


	//   ....[130]....
        /*0928*/ 	.word	0x0000b950
        /*092c*/ 	.word	0x00000003
        /*0930*/ 	.word	0x000000a0
        /*0934*/ 	.short	0x010a
        /*0936*/ 	.byte	0xff
	.zero		1


	//   ....[131]....
        /*0938*/ 	.word	0x0000b9b0
        /*093c*/ 	.word	0x00000003
        /*0940*/ 	.word	0x000000a8
        /*0944*/ 	.short	0x010a
        /*0946*/ 	.byte	0xff
	.zero		1


	//   ....[132]....
        /*0948*/ 	.word	0x0000ba10
        /*094c*/ 	.word	0x00000000
        /*0950*/ 	.word	0x00000090
        /*0954*/ 	.short	0x010a
        /*0956*/ 	.byte	0xff
	.zero		1


	//   ....[133]....
        /*0958*/ 	.word	0x0000ba70
        /*095c*/ 	.word	0x00000000
        /*0960*/ 	.word	0x00000098
        /*0964*/ 	.short	0x010a
        /*0966*/ 	.byte	0xff
	.zero		1


	//   ....[134]....
        /*0968*/ 	.word	0x0000bad0
        /*096c*/ 	.word	0x00000000
        /*0970*/ 	.word	0x000000a0
        /*0974*/ 	.short	0x010a
        /*0976*/ 	.byte	0xff
	.zero		1


	//   ....[135]....
        /*0978*/ 	.word	0x0000bb20
        /*097c*/ 	.word	0x00000000
        /*0980*/ 	.word	0x000000c0
        /*0984*/ 	.short	0x010a
        /*0986*/ 	.byte	0xff
	.zero		1


	//   ....[136]....
        /*0988*/ 	.word	0x0000bb70
        /*098c*/ 	.word	0x00000003
        /*0990*/ 	.word	0x00000070
        /*0994*/ 	.short	0x010a
        /*0996*/ 	.byte	0xff
	.zero		1


	//   ....[137]....
        /*0998*/ 	.word	0x0000bbc0
        /*099c*/ 	.word	0x000000c1
        /*09a0*/ 	.word	0x000000e0
        /*09a4*/ 	.short	0x010a
        /*09a6*/ 	.byte	0xff
	.zero		1


	//   ....[138]....
        /*09a8*/ 	.word	0x0000bc10
        /*09ac*/ 	.word	0x000000cc
        /*09b0*/ 	.word	0x00000070
        /*09b4*/ 	.short	0x010a
        /*09b6*/ 	.byte	0xff
	.zero		1


	//   ....[139]....
        /*09b8*/ 	.word	0x0000bc60
        /*09bc*/ 	.word	0x00000000
        /*09c0*/ 	.word	0x00000070
        /*09c4*/ 	.short	0x010a
        /*09c6*/ 	.byte	0xff
	.zero		1


	//   ....[140]....
        /*09c8*/ 	.word	0x0000bcb0
        /*09cc*/ 	.word	0x00000000
        /*09d0*/ 	.word	0x00000070
        /*09d4*/ 	.short	0x010a
        /*09d6*/ 	.byte	0xff
	.zero		1


	//----- nvinfo : EIATTR_NUM_MBARRIERS
	.align		4
.L_48:
        /*09d8*/ 	.byte	0x03, 0x38
        /*09da*/ 	.short	0x0024


	//----- nvinfo : EIATTR_EXIT_INSTR_OFFSETS
	.align		4
        /*09dc*/ 	.byte	0x04, 0x1c
        /*09de*/ 	.short	(.L_50 - .L_49)


	//   ....[0]....
.L_49:
        /*09e0*/ 	.word	0x000026d0


	//   ....[1]....
        /*09e4*/ 	.word	0x00002bc0


	//   ....[2]....
        /*09e8*/ 	.word	0x00002c20


	//   ....[3]....
        /*09ec*/ 	.word	0x00003920


	//   ....[4]....
        /*09f0*/ 	.word	0x00004980


	//   ....[5]....
        /*09f4*/ 	.word	0x000049c0


	//   ....[6]....
        /*09f8*/ 	.word	0x0000b0f0


	//----- nvinfo : EIATTR_MAX_THREADS
	.align		4
.L_50:
        /*09fc*/ 	.byte	0x04, 0x05
        /*09fe*/ 	.short	(.L_52 - .L_51)
.L_51:
        /*0a00*/ 	.word	0x00000100
        /*0a04*/ 	.word	0x00000001
        /*0a08*/ 	.word	0x00000001


	//----- nvinfo : EIATTR_CRS_STACK_SIZE
	.align		4
.L_52:
        /*0a0c*/ 	.byte	0x04, 0x1e
        /*0a0e*/ 	.short	(.L_54 - .L_53)
.L_53:
        /*0a10*/ 	.word	0x00000000


	//----- nvinfo : EIATTR_CBANK_PARAM_SIZE
	.align		4
.L_54:
        /*0a14*/ 	.byte	0x03, 0x19
        /*0a16*/ 	.short	0x0800


	//----- nvinfo : EIATTR_PARAM_CBANK
	.align		4
        /*0a18*/ 	.byte	0x04, 0x0a
        /*0a1a*/ 	.short	(.L_56 - .L_55)
	.align		4
.L_55:
        /*0a1c*/ 	.word	index@(.nv.constant0._ZN7cutlass13device_kernelINS_4gemm6kernel13GemmUniversalIN4cute5tupleIJiiiiEEENS1_10collective13CollectiveMmaINS1_35MainloopSm100TmaUmmaWarpSpecializedILi7ELi2ELi2ENS5_IJNS4_1CILi1EEESB_SB_EEEEENS5_IJNSA_ILi128EEENSA_ILi256EEENSA_ILi64EEEEEENS_12float_e5m2_tENS5_IJlSB_lEEESI_SJ_NS4_8TiledMMAINS4_8MMA_AtomIJNS4_10MMA_TraitsINS4_19SM100_MMA_F8F6F4_SSEJSI_SI_fSE_SF_NS4_17integral_constantINS4_4UMMA5MajorELSQ_0EEESR_NSO_INSP_7ScaleInELSS_0EEEST_EEEEEENS4_6LayoutISC_NS5_IJNSA_ILi0EEESX_SX_EEEEENS5_IJNS4_10UnderscoreES10_S10_EEEEENS4_13SM90_TMA_LOADENS4_14ComposedLayoutINS4_7SwizzleILi2ELi4ELi3EEENS4_18smem_ptr_flag_bitsILi8EEENSW_INS5_IJNSA_ILi8EEESG_EEENS5_IJSG_SB_EEEEEEEvNS4_8identityES13_S1D_vS1E_EENS_8epilogue10collective18CollectiveEpilogueINS1G_23Sm100TmaWarpSpecializedILi4ELi2ELi64ELb0ELb0EEEJSH_NS5_IJNSW_ISE_SB_EENSW_ISG_SB_EEEEESI_SJ_SI_SJ_NS1G_6fusion15FusionCallbacksIS1K_NS1O_17LinearCombinationISI_fSI_fLNS_15FloatRoundStyleE2EEESH_S1N_JEEENS4_5SM1004TMEM4LOAD26SM100_TMEM_LOAD_32dp32b64xES13_S1D_NS4_39AutoVectorizingCopyWithAssumedAlignmentILi128EEENS4_14SM90_TMA_STOREES1D_S1Z_S1Z_EEEvvEEEEvNT_6ParamsE)
        /*0a20*/ 	.short	0x0380
        /*0a22*/ 	.short	0x0800


	//----- nvinfo : EIATTR_SW_WAR
	.align		4
.L_56:
        /*0a24*/ 	.byte	0x04, 0x36
        /*0a26*/ 	.short	(.L_58 - .L_57)
.L_57:
        /*0a28*/ 	.word	0x00000008
.L_58:


//--------------------- .nv.callgraph             --------------------------
	.section	.nv.callgraph,"",@"SHT_CUDA_CALLGRAPH"
	.align	4
	.sectionentsize	8
	.align		4
        /*0000*/ 	.word	0x00000000
	.align		4
        /*0004*/ 	.word	0xffffffff
	.align		4
        /*0008*/ 	.word	index@(_ZN7cutlass13device_kernelINS_4gemm6kernel13GemmUniversalIN4cute5tupleIJiiiiEEENS1_10collective13CollectiveMmaINS1_35MainloopSm100TmaUmmaWarpSpecializedILi7ELi2ELi2ENS5_IJNS4_1CILi1EEESB_SB_EEEEENS5_IJNSA_ILi128EEENSA_ILi256EEENSA_ILi64EEEEEENS_12float_e5m2_tENS5_IJlSB_lEEESI_SJ_NS4_8TiledMMAINS4_8MMA_AtomIJNS4_10MMA_TraitsINS4_19SM100_MMA_F8F6F4_SSEJSI_SI_fSE_SF_NS4_17integral_constantINS4_4UMMA5MajorELSQ_0EEESR_NSO_INSP_7ScaleInELSS_0EEEST_EEEEEENS4_6LayoutISC_NS5_IJNSA_ILi0EEESX_SX_EEEEENS5_IJNS4_10UnderscoreES10_S10_EEEEENS4_13SM90_TMA_LOADENS4_14ComposedLayoutINS4_7SwizzleILi2ELi4ELi3EEENS4_18smem_ptr_flag_bitsILi8EEENSW_INS5_IJNSA_ILi8EEESG_EEENS5_IJSG_SB_EEEEEEEvNS4_8identityES13_S1D_vS1E_EENS_8epilogue10collective18CollectiveEpilogueINS1G_23Sm100TmaWarpSpecializedILi4ELi2ELi64ELb0ELb0EEEJSH_NS5_IJNSW_ISE_SB_EENSW_ISG_SB_EEEEESI_SJ_SI_SJ_NS1G_6fusion15FusionCallbacksIS1K_NS1O_17LinearCombinationISI_fSI_fLNS_15FloatRoundStyleE2EEESH_S1N_JEEENS4_5SM1004TMEM4LOAD26SM100_TMEM_LOAD_32dp32b64xES13_S1D_NS4_39AutoVectorizingCopyWithAssumedAlignmentILi128EEENS4_14SM90_TMA_STOREES1D_S1Z_S1Z_EEEvvEEEEvNT_6ParamsE)
	.align		4
        /*000c*/ 	.word	index@(__assertfail)
	.align		4
        /*0010*/ 	.word	0x00000000
	.align		4
        /*0014*/ 	.word	0xfffffffe
	.align		4
        /*0018*/ 	.word	0x00000000
	.align		4
        /*001c*/ 	.word	0xfffffffd
	.align		4
        /*0020*/ 	.word	0x00000000
	.align		4
        /*0024*/ 	.word	0xfffffffc


//--------------------- .nv.constant4             --------------------------
	.section	.nv.constant4,"a",@progbits
	.align	8
	.align		8
.nv.constant4:
        /*0000*/ 	.dword	__assertfail
	.align		8
        /*0008*/ 	.dword	__unnamed_1
	.align		8
        /*0010*/ 	.dword	__unnamed_2
	.align		8
        /*0018*/ 	.dword	__unnamed_3
	.align		8
        /*0020*/ 	.dword	_ZN40_INTERNAL_38854d57_4_k_cu_9ee0680f_212304cuda3std3__45__cpo5beginE
	.align		8
        /*0028*/ 	.dword	_ZN40_INTERNAL_38854d57_4_k_cu_9ee0680f_212304cuda3std3__45__cpo3endE
	.align		8
        /*0030*/ 	.dword	_ZN40_INTERNAL_38854d57_4_k_cu_9ee0680f_212304cuda3std3__45__cpo6cbeginE
	.align		8
        /*0038*/ 	.dword	_ZN40_INTERNAL_38854d57_4_k_cu_9ee0680f_212304cuda3std3__45__cpo4cendE
	.align		8
        /*0040*/ 	.dword	_ZN40_INTERNAL_38854d57_4_k_cu_9ee0680f_212304cuda3std3__442_GLOBAL__N__38854d57_4_k_cu_9ee0680f_212306ignoreE
	.align		8
        /*0048*/ 	.dword	_ZN40_INTERNAL_38854d57_4_k_cu_9ee0680f_212304cuda3std3__419piecewise_constructE
	.align		8
        /*0050*/ 	.dword	_ZN40_INTERNAL_38854d57_4_k_cu_9ee0680f_212304cuda3std3__48in_placeE
	.align		8
        /*0058*/ 	.dword	_ZN40_INTERNAL_38854d57_4_k_cu_9ee0680f_212304cuda3std6ranges3__45__cpo4swapE
	.align		8
        /*0060*/ 	.dword	_ZN40_INTERNAL_38854d57_4_k_cu_9ee0680f_212304cuda3std6ranges3__45__cpo9iter_moveE
	.align		8
        /*0068*/ 	.dword	_ZN40_INTERNAL_38854d57_4_k_cu_9ee0680f_212304cute7productE
	.align		8
        /*0070*/ 	.dword	_ZN40_INTERNAL_38854d57_4_k_cu_9ee0680f_212304cute1_E
	.align		8
        /*0078*/ 	.dword	$str$25
	.align		8
        /*0080*/ 	.dword	$str$26
	.align		8
        /*0088*/ 	.dword	$str$27
	.align		8
        /*0090*/ 	.dword	$str$28


//--------------------- .text._ZN7cutlass13device_kernelINS_4gemm6kernel13GemmUniversalIN4cute5tupleIJiiiiEEENS1_10collective13CollectiveMmaINS1_35MainloopSm100TmaUmmaWarpSpecializedILi7ELi2ELi2ENS5_IJNS4_1CILi1EEESB_SB_EEEEENS5_IJNSA_ILi128EEENSA_ILi256EEENSA_ILi64EEEEEENS_12float_e5m2_tENS5_IJlSB_lEEESI_SJ_NS4_8TiledMMAINS4_8MMA_AtomIJNS4_10MMA_TraitsINS4_19SM100_MMA_F8F6F4_SSEJSI_SI_fSE_SF_NS4_17integral_constantINS4_4UMMA5MajorELSQ_0EEESR_NSO_INSP_7ScaleInELSS_0EEEST_EEEEEENS4_6LayoutISC_NS5_IJNSA_ILi0EEESX_SX_EEEEENS5_IJNS4_10UnderscoreES10_S10_EEEEENS4_13SM90_TMA_LOADENS4_14ComposedLayoutINS4_7SwizzleILi2ELi4ELi3EEENS4_18smem_ptr_flag_bitsILi8EEENSW_INS5_IJNSA_ILi8EEESG_EEENS5_IJSG_SB_EEEEEEEvNS4_8identityES13_S1D_vS1E_EENS_8epilogue10collective18CollectiveEpilogueINS1G_23Sm100TmaWarpSpecializedILi4ELi2ELi64ELb0ELb0EEEJSH_NS5_IJNSW_ISE_SB_EENSW_ISG_SB_EEEEESI_SJ_SI_SJ_NS1G_6fusion15FusionCallbacksIS1K_NS1O_17LinearCombinationISI_fSI_fLNS_15FloatRoundStyleE2EEESH_S1N_JEEENS4_5SM1004TMEM4LOAD26SM100_TMEM_LOAD_32dp32b64xES13_S1D_NS4_39AutoVectorizingCopyWithAssumedAlignmentILi128EEENS4_14SM90_TMA_STOREES1D_S1Z_S1Z_EEEvvEEEEvNT_6ParamsE --------------------------
	.section	.text._ZN7cutlass13device_kernelINS_4gemm6kernel13GemmUniversalIN4cute5tupleIJiiiiEEENS1_10collective13CollectiveMmaINS1_35MainloopSm100TmaUmmaWarpSpecializedILi7ELi2ELi2ENS5_IJNS4_1CILi1EEESB_SB_EEEEENS5_IJNSA_ILi128EEENSA_ILi256EEENSA_ILi64EEEEEENS_12float_e5m2_tENS5_IJlSB_lEEESI_SJ_NS4_8TiledMMAINS4_8MMA_AtomIJNS4_10MMA_TraitsINS4_19SM100_MMA_F8F6F4_SSEJSI_SI_fSE_SF_NS4_17integral_constantINS4_4UMMA5MajorELSQ_0EEESR_NSO_INSP_7ScaleInELSS_0EEEST_EEEEEENS4_6LayoutISC_NS5_IJNSA_ILi0EEESX_SX_EEEEENS5_IJNS4_10UnderscoreES10_S10_EEEEENS4_13SM90_TMA_LOADENS4_14ComposedLayoutINS4_7SwizzleILi2ELi4ELi3EEENS4_18smem_ptr_flag_bitsILi8EEENSW_INS5_IJNSA_ILi8EEESG_EEENS5_IJSG_SB_EEEEEEEvNS4_8identityES13_S1D_vS1E_EENS_8epilogue10collective18CollectiveEpilogueINS1G_23Sm100TmaWarpSpecializedILi4ELi2ELi64ELb0ELb0EEEJSH_NS5_IJNSW_ISE_SB_EENSW_ISG_SB_EEEEESI_SJ_SI_SJ_NS1G_6fusion15FusionCallbacksIS1K_NS1O_17LinearCombinationISI_fSI_fLNS_15FloatRoundStyleE2EEESH_S1N_JEEENS4_5SM1004TMEM4LOAD26SM100_TMEM_LOAD_32dp32b64xES13_S1D_NS4_39AutoVectorizingCopyWithAssumedAlignmentILi128EEENS4_14SM90_TMA_STOREES1D_S1Z_S1Z_EEEvvEEEEvNT_6ParamsE,"ax",@progbits
	.align	128
.text._ZN7cutlass13device_kernelINS_4gemm6kernel13GemmUniversalIN4cute5tupleIJiiiiEEENS1_10collective13CollectiveMmaINS1_35MainloopSm100TmaUmmaWarpSpecializedILi7ELi2ELi2ENS5_IJNS4_1CILi1EEESB_SB_EEEEENS5_IJNSA_ILi128EEENSA_ILi256EEENSA_ILi64EEEEEENS_12float_e5m2_tENS5_IJlSB_lEEESI_SJ_NS4_8TiledMMAINS4_8MMA_AtomIJNS4_10MMA_TraitsINS4_19SM100_MMA_F8F6F4_SSEJSI_SI_fSE_SF_NS4_17integral_constantINS4_4UMMA5MajorELSQ_0EEESR_NSO_INSP_7ScaleInELSS_0EEEST_EEEEEENS4_6LayoutISC_NS5_IJNSA_ILi0EEESX_SX_EEEEENS5_IJNS4_10UnderscoreES10_S10_EEEEENS4_13SM90_TMA_LOADENS4_14ComposedLayoutINS4_7SwizzleILi2ELi4ELi3EEENS4_18smem_ptr_flag_bitsILi8EEENSW_INS5_IJNSA_ILi8EEESG_EEENS5_IJSG_SB_EEEEEEEvNS4_8identityES13_S1D_vS1E_EENS_8epilogue10collective18CollectiveEpilogueINS1G_23Sm100TmaWarpSpecializedILi4ELi2ELi64ELb0ELb0EEEJSH_NS5_IJNSW_ISE_SB_EENSW_ISG_SB_EEEEESI_SJ_SI_SJ_NS1G_6fusion15FusionCallbacksIS1K_NS1O_17LinearCombinationISI_fSI_fLNS_15FloatRoundStyleE2EEESH_S1N_JEEENS4_5SM1004TMEM4LOAD26SM100_TMEM_LOAD_32dp32b64xES13_S1D_NS4_39AutoVectorizingCopyWithAssumedAlignmentILi128EEENS4_14SM90_TMA_STOREES1D_S1Z_S1Z_EEEvvEEEEvNT_6ParamsE:
        .type           _ZN7cutlass13device_kernelINS_4gemm6kernel13GemmUniversalIN4cute5tupleIJiiiiEEENS1_10collective13CollectiveMmaINS1_35MainloopSm100TmaUmmaWarpSpecializedILi7ELi2ELi2ENS5_IJNS4_1CILi1EEESB_SB_EEEEENS5_IJNSA_ILi128EEENSA_ILi256EEENSA_ILi64EEEEEENS_12float_e5m2_tENS5_IJlSB_lEEESI_SJ_NS4_8TiledMMAINS4_8MMA_AtomIJNS4_10MMA_TraitsINS4_19SM100_MMA_F8F6F4_SSEJSI_SI_fSE_SF_NS4_17integral_constantINS4_4UMMA5MajorELSQ_0EEESR_NSO_INSP_7ScaleInELSS_0EEEST_EEEEEENS4_6LayoutISC_NS5_IJNSA_ILi0EEESX_SX_EEEEENS5_IJNS4_10UnderscoreES10_S10_EEEEENS4_13SM90_TMA_LOADENS4_14ComposedLayoutINS4_7SwizzleILi2ELi4ELi3EEENS4_18smem_ptr_flag_bitsILi8EEENSW_INS5_IJNSA_ILi8EEESG_EEENS5_IJSG_SB_EEEEEEEvNS4_8identityES13_S1D_vS1E_EENS_8epilogue10collective18CollectiveEpilogueINS1G_23Sm100TmaWarpSpecializedILi4ELi2ELi64ELb0ELb0EEEJSH_NS5_IJNSW_ISE_SB_EENSW_ISG_SB_EEEEESI_SJ_SI_SJ_NS1G_6fusion15FusionCallbacksIS1K_NS1O_17LinearCombinationISI_fSI_fLNS_15FloatRoundStyleE2EEESH_S1N_JEEENS4_5SM1004TMEM4LOAD26SM100_TMEM_LOAD_32dp32b64xES13_S1D_NS4_39AutoVectorizingCopyWithAssumedAlignmentILi128EEENS4_14SM90_TMA_STOREES1D_S1Z_S1Z_EEEvvEEEEvNT_6ParamsE,@function
        .size           _ZN7cutlass13device_kernelINS_4gemm6kernel13GemmUniversalIN4cute5tupleIJiiiiEEENS1_10collective13CollectiveMmaINS1_35MainloopSm100TmaUmmaWarpSpecializedILi7ELi2ELi2ENS5_IJNS4_1CILi1EEESB_SB_EEEEENS5_IJNSA_ILi128EEENSA_ILi256EEENSA_ILi64EEEEEENS_12float_e5m2_tENS5_IJlSB_lEEESI_SJ_NS4_8TiledMMAINS4_8MMA_AtomIJNS4_10MMA_TraitsINS4_19SM100_MMA_F8F6F4_SSEJSI_SI_fSE_SF_NS4_17integral_constantINS4_4UMMA5MajorELSQ_0EEESR_NSO_INSP_7ScaleInELSS_0EEEST_EEEEEENS4_6LayoutISC_NS5_IJNSA_ILi0EEESX_SX_EEEEENS5_IJNS4_10UnderscoreES10_S10_EEEEENS4_13SM90_TMA_LOADENS4_14ComposedLayoutINS4_7SwizzleILi2ELi4ELi3EEENS4_18smem_ptr_flag_bitsILi8EEENSW_INS5_IJNSA_ILi8EEESG_EEENS5_IJSG_SB_EEEEEEEvNS4_8identityES13_S1D_vS1E_EENS_8epilogue10collective18CollectiveEpilogueINS1G_23Sm100TmaWarpSpecializedILi4ELi2ELi64ELb0ELb0EEEJSH_NS5_IJNSW_ISE_SB_EENSW_ISG_SB_EEEEESI_SJ_SI_SJ_NS1G_6fusion15FusionCallbacksIS1K_NS1O_17LinearCombinationISI_fSI_fLNS_15FloatRoundStyleE2EEESH_S1N_JEEENS4_5SM1004TMEM4LOAD26SM100_TMEM_LOAD_32dp32b64xES13_S1D_NS4_39AutoVectorizingCopyWithAssumedAlignmentILi128EEENS4_14SM90_TMA_STOREES1D_S1Z_S1Z_EEEvvEEEEvNT_6ParamsE,(.L_x_176 - _ZN7cutlass13device_kernelINS_4gemm6kernel13GemmUniversalIN4cute5tupleIJiiiiEEENS1_10collective13CollectiveMmaINS1_35MainloopSm100TmaUmmaWarpSpecializedILi7ELi2ELi2ENS5_IJNS4_1CILi1EEESB_SB_EEEEENS5_IJNSA_ILi128EEENSA_ILi256EEENSA_ILi64EEEEEENS_12float_e5m2_tENS5_IJlSB_lEEESI_SJ_NS4_8TiledMMAINS4_8MMA_AtomIJNS4_10MMA_TraitsINS4_19SM100_MMA_F8F6F4_SSEJSI_SI_fSE_SF_NS4_17integral_constantINS4_4UMMA5MajorELSQ_0EEESR_NSO_INSP_7ScaleInELSS_0EEEST_EEEEEENS4_6LayoutISC_NS5_IJNSA_ILi0EEESX_SX_EEEEENS5_IJNS4_10UnderscoreES10_S10_EEEEENS4_13SM90_TMA_LOADENS4_14ComposedLayoutINS4_7SwizzleILi2ELi4ELi3EEENS4_18smem_ptr_flag_bitsILi8EEENSW_INS5_IJNSA_ILi8EEESG_EEENS5_IJSG_SB_EEEEEEEvNS4_8identityES13_S1D_vS1E_EENS_8epilogue10collective18CollectiveEpilogueINS1G_23Sm100TmaWarpSpecializedILi4ELi2ELi64ELb0ELb0EEEJSH_NS5_IJNSW_ISE_SB_EENSW_ISG_SB_EEEEESI_SJ_SI_SJ_NS1G_6fusion15FusionCallbacksIS1K_NS1O_17LinearCombinationISI_fSI_fLNS_15FloatRoundStyleE2EEESH_S1N_JEEENS4_5SM1004TMEM4LOAD26SM100_TMEM_LOAD_32dp32b64xES13_S1D_NS4_39AutoVectorizingCopyWithAssumedAlignmentILi128EEENS4_14SM90_TMA_STOREES1D_S1Z_S1Z_EEEvvEEEEvNT_6ParamsE)
        .other          _ZN7cutlass13device_kernelINS_4gemm6kernel13GemmUniversalIN4cute5tupleIJiiiiEEENS1_10collective13CollectiveMmaINS1_35MainloopSm100TmaUmmaWarpSpecializedILi7ELi2ELi2ENS5_IJNS4_1CILi1EEESB_SB_EEEEENS5_IJNSA_ILi128EEENSA_ILi256EEENSA_ILi64EEEEEENS_12float_e5m2_tENS5_IJlSB_lEEESI_SJ_NS4_8TiledMMAINS4_8MMA_AtomIJNS4_10MMA_TraitsINS4_19SM100_MMA_F8F6F4_SSEJSI_SI_fSE_SF_NS4_17integral_constantINS4_4UMMA5MajorELSQ_0EEESR_NSO_INSP_7ScaleInELSS_0EEEST_EEEEEENS4_6LayoutISC_NS5_IJNSA_ILi0EEESX_SX_EEEEENS5_IJNS4_10UnderscoreES10_S10_EEEEENS4_13SM90_TMA_LOADENS4_14ComposedLayoutINS4_7SwizzleILi2ELi4ELi3EEENS4_18smem_ptr_flag_bitsILi8EEENSW_INS5_IJNSA_ILi8EEESG_EEENS5_IJSG_SB_EEEEEEEvNS4_8identityES13_S1D_vS1E_EENS_8epilogue10collective18CollectiveEpilogueINS1G_23Sm100TmaWarpSpecializedILi4ELi2ELi64ELb0ELb0EEEJSH_NS5_IJNSW_ISE_SB_EENSW_ISG_SB_EEEEESI_SJ_SI_SJ_NS1G_6fusion15FusionCallbacksIS1K_NS1O_17LinearCombinationISI_fSI_fLNS_15FloatRoundStyleE2EEESH_S1N_JEEENS4_5SM1004TMEM4LOAD26SM100_TMEM_LOAD_32dp32b64xES13_S1D_NS4_39AutoVectorizingCopyWithAssumedAlignmentILi128EEENS4_14SM90_TMA_STOREES1D_S1Z_S1Z_EEEvvEEEEvNT_6ParamsE,@"STO_CUDA_ENTRY STV_DEFAULT"
_ZN7cutlass13device_kernelINS_4gemm6kernel13GemmUniversalIN4cute5tupleIJiiiiEEENS1_10collective13CollectiveMmaINS1_35MainloopSm100TmaUmmaWarpSpecializedILi7ELi2ELi2ENS5_IJNS4_1CILi1EEESB_SB_EEEEENS5_IJNSA_ILi128EEENSA_ILi256EEENSA_ILi64EEEEEENS_12float_e5m2_tENS5_IJlSB_lEEESI_SJ_NS4_8TiledMMAINS4_8MMA_AtomIJNS4_10MMA_TraitsINS4_19SM100_MMA_F8F6F4_SSEJSI_SI_fSE_SF_NS4_17integral_constantINS4_4UMMA5MajorELSQ_0EEESR_NSO_INSP_7ScaleInELSS_0EEEST_EEEEEENS4_6LayoutISC_NS5_IJNSA_ILi0EEESX_SX_EEEEENS5_IJNS4_10UnderscoreES10_S10_EEEEENS4_13SM90_TMA_LOADENS4_14ComposedLayoutINS4_7SwizzleILi2ELi4ELi3EEENS4_18smem_ptr_flag_bitsILi8EEENSW_INS5_IJNSA_ILi8EEESG_EEENS5_IJSG_SB_EEEEEEEvNS4_8identityES13_S1D_vS1E_EENS_8epilogue10collective18CollectiveEpilogueINS1G_23Sm100TmaWarpSpecializedILi4ELi2ELi64ELb0ELb0EEEJSH_NS5_IJNSW_ISE_SB_EENSW_ISG_SB_EEEEESI_SJ_SI_SJ_NS1G_6fusion15FusionCallbacksIS1K_NS1O_17LinearCombinationISI_fSI_fLNS_15FloatRoundStyleE2EEESH_S1N_JEEENS4_5SM1004TMEM4LOAD26SM100_TMEM_LOAD_32dp32b64xES13_S1D_NS4_39AutoVectorizingCopyWithAssumedAlignmentILi128EEENS4_14SM90_TMA_STOREES1D_S1Z_S1Z_EEEvvEEEEvNT_6ParamsE:
[----:B------:R-:W1:Y:S01]  /*0000*/  LDC R1, c[0x0][0x37c] ;  /* 0x0000df00ff017b82 */ /* 0x000e620000000800 */
[----:B------:R-:W2:Y:S01]  /*0010*/  S2R R185, SR_TID.X ;  /* 0x0000000000b97919 */ /* 0x000ea20000002100 */
[----:B------:R-:W3:Y:S01]  /*0020*/  LDCU.64 UR4, c[0x0][0x890] ;  /* 0x00011200ff0477ac */ /* 0x000ee20008000a00 */
[----:B------:R-:W-:Y:S02]  /*0030*/  PRMT R171, RZ, 0x7610, R171 ;  /* 0x00007610ffab7816 */ /* 0x000fe400000000ab */
[----:B------:R-:W-:Y:S01]  /*0040*/  ELECT P5, URZ, PT ;  /* 0x0000000000ff782f */ /* 0x000fe200038a0000 */
[----:B------:R-:W4:Y:S01]  /*0050*/  LDCU.64 UR46, c[0x0][0x358] ;  /* 0x00006b00ff2e77ac */ /* 0x000f220008000a00 */
[----:B---3--:R-:W-:-:S04]  /*0060*/  UISETP.NE.U32.AND UP0, UPT, UR4, URZ, UPT ;  /* 0x000000ff0400728c */ /* 0x008fc8000bf05070 */
[----:B------:R-:W-:Y:S01]  /*0070*/  UISETP.NE.AND.EX UP0, UPT, UR5, URZ, UPT, UP0 ;  /* 0x000000ff0500728c */ /* 0x000fe2000bf05300 */
[----:B--2---:R-:W-:-:S05]  /*0080*/  SHF.R.U32.HI R173, RZ, 0x5, R185 ;  /* 0x00000005ffad7819 */ /* 0x004fca00000116b9 */
[----:B------:R-:W2:Y:S02]  /*0090*/  SHFL.IDX PT, R0, R173, RZ, 0x1f ;  /* 0x00001fffad007589 */ /* 0x000ea400000e0000 */
[----:B--2---:R-:W-:Y:S01]  /*00a0*/  R2UR UR8, R0 ;  /* 0x00000000000872ca */ /* 0x004fe200000e0000 */
[----:B-1--4-:R-:W-:-:S14]  /*00b0*/  BRA.U UP0, `(.L_x_0) ;  /* 0x00000001002c7547 */ /* 0x012fdc000b800000 */
[----:B------:R-:W1:Y:S02]  /*00c0*/  LDCU.64 UR6, c[0x0][0x888] ;  /* 0x00011100ff0677ac */ /* 0x000e640008000a00 */
[----:B-1----:R-:W-:-:S04]  /*00d0*/  UISETP.NE.U32.AND UP0, UPT, UR6, URZ, UPT ;  /* 0x000000ff0600728c */ /* 0x002fc8000bf05070 */
[----:B------:R-:W-:-:S09]  /*00e0*/  UISETP.NE.AND.EX UP0, UPT, UR7, URZ, UPT, UP0 ;  /* 0x000000ff0700728c */ /* 0x000fd2000bf05300 */
[----:B------:R-:W-:Y:S05]  /*00f0*/  BRA.U !UP0, `(.L_x_1) ;  /* 0x0000000108107547 */ /* 0x000fea000b800000 */
[----:B------:R-:W1:Y:S02]  /*0100*/  LDC.64 R2, c[0x0][0x888] ;  /* 0x00022200ff027b82 */ /* 0x000e640000000a00 */
[----:B-1----:R1:W5:Y:S01]  /*0110*/  LDG.E R81, desc[UR46][R2.64] ;  /* 0x0000002e02517981 */ /* 0x002362000c1e1900 */
[----:B------:R-:W-:Y:S01]  /*0120*/  HFMA2 R171, -RZ, RZ, 0, 5.9604644775390625e-08 ;  /* 0x00000001ffab7431 */ /* 0x000fe200000001ff */
[----:B------:R-:W-:Y:S05]  /*0130*/  BRA `(.L_x_0) ;  /* 0x00000000000c7947 */ /* 0x000fea0003800000 */
.L_x_1:
[----:B------:R-:W1:Y:S01]  /*0140*/  LDCU UR6, c[0x0][0x880] ;  /* 0x00011000ff0677ac */ /* 0x000e620008000800 */
[----:B------:R-:W-:Y:S01]  /*0150*/  HFMA2 R171, -RZ, RZ, 0, 5.9604644775390625e-08 ;  /* 0x00000001ffab7431 */ /* 0x000fe200000001ff */
[----:B-1----:R-:W-:-:S07]  /*0160*/  MOV R81, UR6 ;  /* 0x0000000600517c02 */ /* 0x002fce0008000f00 */
.L_x_0:
[----:B------:R-:W2:Y:S02]  /*0170*/  LDCU.64 UR6, c[0x0][0x8b0] ;  /* 0x00011600ff0677ac */ /* 0x000ea40008000a00 */
[----:B--2---:R-:W-:-:S04]  /*0180*/  UISETP.NE.U32.AND UP0, UPT, UR6, URZ, UPT ;  /* 0x000000ff0600728c */ /* 0x004fc8000bf05070 */
[----:B------:R-:W-:-:S09]  /*0190*/  UISETP.NE.AND.EX UP0, UPT, UR7, URZ, UPT, UP0 ;  /* 0x000000ff0700728c */ /* 0x000fd2000bf05300 */
[----:B------:R-:W-:Y:S05]  /*01a0*/  BRA.U UP0, `(.L_x_2) ;  /* 0x0000000100247547 */ /* 0x000fea000b800000 */
[----:B------:R-:W2:Y:S02]  /*01b0*/  LDCU.64 UR6, c[0x0][0x8a8] ;  /* 0x00011500ff0677ac */ /* 0x000ea40008000a00 */
[----:B--2---:R-:W-:-:S04]  /*01c0*/  UISETP.NE.U32.AND UP0, UPT, UR6, URZ, UPT ;  /* 0x000000ff0600728c */ /* 0x004fc8000bf05070 */
[----:B------:R-:W-:-:S09]  /*01d0*/  UISETP.NE.AND.EX UP0, UPT, UR7, URZ, UPT, UP0 ;  /* 0x000000ff0700728c */ /* 0x000fd2000bf05300 */
[----:B------:R-:W-:Y:S05]  /*01e0*/  BRA.U !UP0, `(.L_x_3) ;  /* 0x00000001080c7547 */ /* 0x000fea000b800000 */
[----:B------:R-:W2:Y:S02]  /*01f0*/  LDC.64 R78, c[0x0][0x8a8] ;  /* 0x00022a00ff4e7b82 */ /* 0x000ea40000000a00 */
[----:B--2---:R2:W5:Y:S01]  /*0200*/  LDG.E R78, desc[UR46][R78.64] ;  /* 0x0000002e4e4e7981 */ /* 0x004562000c1e1900 */
[----:B------:R-:W-:Y:S05]  /*0210*/  BRA `(.L_x_2) ;  /* 0x0000000000087947 */ /* 0x000fea0003800000 */
.L_x_3:
[----:B------:R-:W2:Y:S02]  /*0220*/  LDCU UR6, c[0x0][0x8a0] ;  /* 0x00011400ff0677ac */ /* 0x000ea40008000800 */
[----:B--2---:R-:W-:Y:S02]  /*0230*/  MOV R78, UR6 ;  /* 0x00000006004e7c02 */ /* 0x004fe40008000f00 */
.L_x_2:
[----:B------:R-:W-:Y:S01]  /*0240*/  IMAD.U32 R0, RZ, RZ, UR8 ;  /* 0x00000008ff007e24 */ /* 0x000fe2000f8e00ff */
[----:B------:R-:W-:Y:S04]  /*0250*/  BSSY.RECONVERGENT B0, `(.L_x_4) ;  /* 0x000000c000007945 */ /* 0x000fe80003800200 */
[C---:B------:R-:W-:Y:S02]  /*0260*/  ISETP.NE.OR P1, PT, R0.reuse, 0x1, !P5 ;  /* 0x000000010000780c */ /* 0x040fe40006f25670 */
[----:B------:R-:W-:-:S11]  /*0270*/  ISETP.NE.OR P0, PT, R0, 0x3, !P5 ;  /* 0x000000030000780c */ /* 0x000fd60006f05670 */
[----:B------:R-:W-:Y:S05]  /*0280*/  @P1 BRA `(.L_x_5) ;  /* 0x0000000000201947 */ /* 0x000fea0003800000 */
[----:B------:R-:W3:Y:S02]  /*0290*/  LDCU.64 UR6, c[0x0][0x348] ;  /* 0x00006900ff0677ac */ /* 0x000ee40008000a00 */
[----:B---3--:R-:W-:Y:S02]  /*02a0*/  UIADD3 UR10, UP1, UPT, UR6, 0x80, URZ ;  /* 0x00000080060a7890 */ /* 0x008fe4000ff3e0ff */
[----:B------:R-:W-:Y:S02]  /*02b0*/  UIADD3 UR6, UP0, UPT, UR6, 0x180, URZ ;  /* 0x0000018006067890 */ /* 0x000fe4000ff1e0ff */
[----:B------:R-:W-:Y:S02]  /*02c0*/  UIADD3.X UR11, UPT, UPT, URZ, UR7, URZ, UP1, !UPT ;  /* 0x00000007ff0b7290 */ /* 0x000fe40008ffe4ff */
[----:B------:R-:W-:-:S07]  /*02d0*/  UIADD3.X UR7, UPT, UPT, URZ, UR7, URZ, UP0, !UPT ;  /* 0x00000007ff077290 */ /* 0x000fce00087fe4ff */
[----:B------:R3:W-:Y:S02]  /*02e0*/  UTMACCTL.PF [UR10] ;  /* 0x000000000a0079b9 */ /* 0x0007e40008040000 */
[----:B------:R3:W-:Y:S02]  /*02f0*/  UTMACCTL.PF [UR6] ;  /* 0x00000000060079b9 */ /* 0x0007e40008040000 */
[----:B---3--:R-:W-:Y:S01]  /*0300*/  NOP ;  /* 0x0000000000007918 */ /* 0x008fe20000000000 */
.L_x_5:
[----:B------:R-:W-:Y:S05]  /*0310*/  BSYNC.RECONVERGENT B0 ;  /* 0x0000000000007941 */ /* 0x000fea0003800200 */
.L_x_4:
[----:B------:R-:W-:Y:S04]  /*0320*/  BSSY.RECONVERGENT B0, `(.L_x_6) ;  /* 0x000000a000007945 */ /* 0x000fe80003800200 */
        /* <DEDUP_REMOVED lines=9> */
.L_x_7:
[----:B------:R-:W-:Y:S05]  /*03c0*/  BSYNC.RECONVERGENT B0 ;  /* 0x0000000000007941 */ /* 0x000fea0003800200 */
.L_x_6:
[----:B------:R-:W3:Y:S01]  /*03d0*/  LDCU.64 UR6, c[0x0][0x888] ;  /* 0x00011100ff0677ac */ /* 0x000ee20008000a00 */
[----:B------:R-:W-:Y:S02]  /*03e0*/  UISETP.EQ.U32.AND UP1, UPT, UR4, URZ, UPT ;  /* 0x000000ff0400728c */ /* 0x000fe4000bf22070 */
[----:B------:R-:W-:Y:S02]  /*03f0*/  UPLOP3.LUT UP2, UPT, UPT, UPT, UPT, 0x80, 0x8 ;  /* 0x000000000008789c */ /* 0x000fe40003f4f070 */
[----:B---3--:R-:W-:-:S04]  /*0400*/  UISETP.NE.U32.AND UP0, UPT, UR6, URZ, UPT ;  /* 0x000000ff0600728c */ /* 0x008fc8000bf05070 */
[----:B------:R-:W-:-:S04]  /*0410*/  UISETP.NE.AND.EX UP0, UPT, UR7, URZ, UPT, UP0 ;  /* 0x000000ff0700728c */ /* 0x000fc8000bf05300 */
[----:B------:R-:W-:-:S04]  /*0420*/  UISETP.EQ.OR.EX UP3, UPT, UR5, URZ, !UP0, UP1 ;  /* 0x000000ff0500728c */ /* 0x000fc8000c762710 */
[----:B------:R-:W-:-:S05]  /*0430*/  UP2UR UR50, UPR, URZ, 0x8 ;  /* 0x00000008ff327883 */ /* 0x000fca0008000000 */
[----:B------:R-:W-:Y:S07]  /*0440*/  BRA.U !UP3, `(.L_x_8) ;  /* 0x000000010b207547 */ /* 0x000fee000b800000 */
[----:B------:R-:W-:Y:S01]  /*0450*/  UISETP.NE.U32.AND UP2, UPT, UR4, URZ, UPT ;  /* 0x000000ff0400728c */ /* 0x000fe2000bf45070 */
[----:B-----5:R-:W-:Y:S01]  /*0460*/  FSETP.NEU.AND P0, PT, R81, RZ, PT ;  /* 0x000000ff5100720b */ /* 0x020fe20003f0d000 */
[----:B------:R-:W-:Y:S02]  /*0470*/  USEL UR4, URZ, 0xffffffff, UP0 ;  /* 0xffffffffff047887 */ /* 0x000fe40008000000 */
[----:B------:R-:W-:-:S10]  /*0480*/  UISETP.NE.AND.EX UP2, UPT, UR5, URZ, UPT, UP2 ;  /* 0x000000ff0500728c */ /* 0x000fd4000bf45320 */
[----:B------:R-:W-:Y:S01]  /*0490*/  VOTEU.ANY UP1, P0 ;  /* 0x0000000000ff7886 */ /* 0x000fe20000020100 */
[----:B------:R-:W-:-:S04]  /*04a0*/  @!UP2 USEL UR4, URZ, 0xffffffff, UP1 ;  /* 0xffffffffff04a887 */ /* 0x000fc80008800000 */
[----:B------:R-:W-:-:S04]  /*04b0*/  ULOP3.LUT UR4, UR4, 0x1, URZ, 0xc0, !UPT ;  /* 0x0000000104047892 */ /* 0x000fc8000f8ec0ff */
[----:B------:R-:W-:-:S11]  /*04c0*/  UISETP.NE.U32.AND UP2, UPT, UR4, 0x1, UPT ;  /* 0x000000010400788c */ /* 0x000fd6000bf45070 */
.L_x_8:
[----:B-1----:R-:W1:Y:S01]  /*04d0*/  SHFL.IDX PT, R2, R173, RZ, 0x1f ;  /* 0x00001fffad027589 */ /* 0x002e6200000e0000 */
[----:B------:R-:W-:-:S04]  /*04e0*/  UISETP.NE.AND UP1, UPT, UR8, 0x2, UPT ;  /* 0x000000020800788c */ /* 0x000fc8000bf25270 */
[----:B------:R-:W-:Y:S01]  /*04f0*/  USEL UR6, URZ, 0x1, UP1 ;  /* 0x00000001ff067887 */ /* 0x000fe20008800000 */
[----:B-1----:R-:W-:-:S13]  /*0500*/  ISETP.NE.AND P0, PT, R2, RZ, PT ;  /* 0x000000ff0200720c */ /* 0x002fda0003f05270 */
[----:B------:R-:W-:Y:S05]  /*0510*/  @P0 BRA `(.L_x_9) ;  /* 0x0000000000600947 */ /* 0x000fea0003800000 */
[----:B------:R-:W1:Y:S01]  /*0520*/  S2UR UR5, SR_CgaCtaId ;  /* 0x00000000000579c3 */ /* 0x000e620000008800 */
[----:B------:R-:W-:Y:S01]  /*0530*/  UMOV UR7, 0x400 ;  /* 0x0000040000077882 */ /* 0x000fe20000000000 */
[----:B------:R-:W-:Y:S01]  /*0540*/  UMOV UR4, 0x1 ;  /* 0x0000000100047882 */ /* 0x000fe20000000000 */
[----:B------:R-:W-:Y:S01]  /*0550*/  ELECT P0, URZ, PT ;  /* 0x0000000000ff782f */ /* 0x000fe20003800000 */
[----:B------:R-:W-:-:S04]  /*0560*/  UIADD3 UR10, UPT, UPT, -UR4, 0x100000, URZ ;  /* 0x00100000040a7890 */ /* 0x000fc8000fffe1ff */
[----:B------:R-:W-:Y:S02]  /*0570*/  USHF.L.U32 UR11, UR10, 0xb, URZ ;  /* 0x0000000b0a0b7899 */ /* 0x000fe400080006ff */
[----:B------:R-:W-:Y:S02]  /*0580*/  USHF.L.U32 UR10, UR10, 0x1, URZ ;  /* 0x000000010a0a7899 */ /* 0x000fe400080006ff */
[----:B-1----:R-:W-:Y:S01]  /*0590*/  ULEA UR5, UR5, UR7, 0x18 ;  /* 0x0000000705057291 */ /* 0x002fe2000f8ec0ff */
[----:B------:R-:W1:Y:S11]  /*05a0*/  FENCE.VIEW.ASYNC.S ;  /* 0x00000000000073c6 */ /* 0x000e760000000000 */
[----:B-1----:R1:W3:Y:S01]  /*05b0*/  SYNCS.EXCH.64 URZ, [UR5], UR10 ;  /* 0x0000000a05ff75b2 */ /* 0x0022e20008000100 */
[----:B------:R1:W4:Y:S01]  /*05c0*/  SYNCS.EXCH.64 URZ, [UR5+0x38], UR10 ;  /* 0x0000380a05ff75b2 */ /* 0x0003220008000100 */
[----:B------:R1:W1:Y:S01]  /*05d0*/  SYNCS.EXCH.64 URZ, [UR5+0x8], UR10 ;  /* 0x0000080a05ff75b2 */ /* 0x0002620008000100 */
        /* <DEDUP_REMOVED lines=11> */
[----:B------:R-:W-:Y:S01]  /*0690*/  NOP ;  /* 0x0000000000007918 */ /* 0x000fe20000000000 */
.L_x_9:
[----:B------:R-:W2:Y:S01]  /*06a0*/  SHFL.IDX PT, R2, R173, RZ, 0x1f ;  /* 0x00001fffad027589 */ /* 0x000ea200000e0000 */
[----:B------:R-:W-:Y:S01]  /*06b0*/  NOP ;  /* 0x0000000000007918 */ /* 0x000fe20000000000 */
[----:B--2---:R-:W-:-:S13]  /*06c0*/  ISETP.NE.AND P0, PT, R2, 0x1, PT ;  /* 0x000000010200780c */ /* 0x004fda0003f05270 */
[----:B------:R-:W-:Y:S05]  /*06d0*/  @P0 BRA `(.L_x_10) ;  /* 0x0000000000580947 */ /* 0x000fea0003800000 */
[----:B------:R-:W2:Y:S01]  /*06e0*/  S2UR UR7, SR_CgaCtaId ;  /* 0x00000000000779c3 */ /* 0x000ea20000008800 */
[----:B------:R-:W-:Y:S01]  /*06f0*/  UMOV UR9, 0x400 ;  /* 0x0000040000097882 */ /* 0x000fe20000000000 */
[----:B-1----:R-:W-:Y:S01]  /*0700*/  UMOV UR5, 0x20 ;  /* 0x0000002000057882 */ /* 0x002fe20000000000 */
[----:B------:R-:W-:Y:S01]  /*0710*/  UMOV UR4, 0x80 ;  /* 0x0000008000047882 */ /* 0x000fe20000000000 */
[----:B------:R-:W-:-:S04]  /*0720*/  UIADD3 UR10, UPT, UPT, -UR5, 0x100000, URZ ;  /* 0x00100000050a7890 */ /* 0x000fc8000fffe1ff */
[----:B------:R-:W-:Y:S02]  /*0730*/  USHF.L.U32 UR11, UR10, 0xb, URZ ;  /* 0x0000000b0a0b7899 */ /* 0x000fe400080006ff */
[----:B------:R-:W-:Y:S02]  /*0740*/  USHF.L.U32 UR10, UR10, 0x1, URZ ;  /* 0x000000010a0a7899 */ /* 0x000fe400080006ff */
[----:B------:R-:W-:-:S04]  /*0750*/  UIADD3 UR4, UPT, UPT, -UR4, 0x100000, URZ ;  /* 0x0010000004047890 */ /* 0x000fc8000fffe1ff */
[----:B------:R-:W-:Y:S02]  /*0760*/  USHF.L.U32 UR5, UR4, 0xb, URZ ;  /* 0x0000000b04057899 */ /* 0x000fe400080006ff */
[----:B------:R-:W-:Y:S01]  /*0770*/  USHF.L.U32 UR4, UR4, 0x1, URZ ;  /* 0x0000000104047899 */ /* 0x000fe200080006ff */
[----:B------:R-:W-:Y:S01]  /*0780*/  ELECT P0, URZ, PT ;  /* 0x0000000000ff782f */ /* 0x000fe20003800000 */
[----:B--2---:R-:W-:Y:S01]  /*0790*/  ULEA UR7, UR7, UR9, 0x18 ;  /* 0x0000000907077291 */ /* 0x004fe2000f8ec0ff */
[----:B------:R-:W1:Y:S11]  /*07a0*/  FENCE.VIEW.ASYNC.S ;  /* 0x00000000000073c6 */ /* 0x000e760000000000 */
[----:B-1----:R2:W1:Y:S01]  /*07b0*/  SYNCS.EXCH.64 URZ, [UR7+0x70], UR10 ;  /* 0x0000700a07ff75b2 */ /* 0x0024620008000100 */
[----:B------:R2:W1:Y:S01]  /*07c0*/  SYNCS.EXCH.64 URZ, [UR7+0x90], UR4 ;  /* 0x0000900407ff75b2 */ /* 0x0004620008000100 */
[----:B------:R2:W1:Y:S01]  /*07d0*/  SYNCS.EXCH.64 URZ, [UR7+0x78], UR10 ;  /* 0x0000780a07ff75b2 */ /* 0x0004620008000100 */
[----:B------:R2:W1:Y:S01]  /*07e0*/  SYNCS.EXCH.64 URZ, [UR7+0x98], UR4 ;  /* 0x0000980407ff75b2 */ /* 0x0004620008000100 */
[----:B------:R2:W1:Y:S01]  /*07f0*/  SYNCS.EXCH.64 URZ, [UR7+0x80], UR10 ;  /* 0x0000800a07ff75b2 */ /* 0x0004620008000100 */
[----:B------:R2:W1:Y:S01]  /*0800*/  SYNCS.EXCH.64 URZ, [UR7+0xa0], UR4 ;  /* 0x0000a00407ff75b2 */ /* 0x0004620008000100 */
[----:B------:R2:W1:Y:S01]  /*0810*/  SYNCS.EXCH.64 URZ, [UR7+0x88], UR10 ;  /* 0x0000880a07ff75b2 */ /* 0x0004620008000100 */
[----:B------:R2:W1:Y:S02]  /*0820*/  SYNCS.EXCH.64 URZ, [UR7+0xa8], UR4 ;  /* 0x0000a80407ff75b2 */ /* 0x0004640008000100 */
[----:B--2---:R-:W-:Y:S01]  /*0830*/  NOP ;  /* 0x0000000000007918 */ /* 0x004fe20000000000 */
.L_x_10:
[----:B------:R-:W2:Y:S01]  /*0840*/  SHFL.IDX PT, R2, R173, RZ, 0x1f ;  /* 0x00001fffad027589 */ /* 0x000ea200000e0000 */
[----:B------:R-:W-:Y:S01]  /*0850*/  NOP ;  /* 0x0000000000007918 */ /* 0x000fe20000000000 */
[----:B--2---:R-:W-:-:S13]  /*0860*/  ISETP.NE.AND P0, PT, R2, 0x3, PT ;  /* 0x000000030200780c */ /* 0x004fda0003f05270 */
[----:B------:R-:W-:Y:S05]  /*0870*/  @P0 BRA `(.L_x_11) ;  /* 0x0000000000300947 */ /* 0x000fea0003800000 */
[----:B-1----:R-:W1:Y:S01]  /*0880*/  S2UR UR5, SR_CgaCtaId ;  /* 0x00000000000579c3 */ /* 0x002e620000008800 */
        /* <DEDUP_REMOVED lines=8> */
[----:B-1----:R2:W1:Y:S01]  /*0910*/  SYNCS.EXCH.64 URZ, [UR5+0xb0], UR10 ;  /* 0x0000b00a05ff75b2 */ /* 0x0024620008000100 */
[----:B------:R2:W1:Y:S02]  /*0920*/  SYNCS.EXCH.64 URZ, [UR5+0xb8], UR10 ;  /* 0x0000b80a05ff75b2 */ /* 0x0004640008000100 */
[----:B--2---:R-:W-:Y:S01]  /*0930*/  NOP ;  /* 0x0000000000007918 */ /* 0x004fe20000000000 */
.L_x_11:
[----:B------:R-:W2:Y:S01]  /*0940*/  SHFL.IDX PT, R2, R173, RZ, 0x1f ;  /* 0x00001fffad027589 */ /* 0x000ea200000e0000 */
[----:B------:R-:W-:Y:S01]  /*0950*/  NOP ;  /* 0x0000000000007918 */ /* 0x000fe20000000000 */
[----:B--2---:R-:W-:-:S13]  /*0960*/  ISETP.NE.AND P0, PT, R2, 0x4, PT ;  /* 0x000000040200780c */ /* 0x004fda0003f05270 */
[----:B------:R-:W-:Y:S05]  /*0970*/  @P0 BRA `(.L_x_12) ;  /* 0x00000000004c0947 */ /* 0x000fea0003800000 */
[----:B-1----:R-:W1:Y:S01]  /*0980*/  S2UR UR5, SR_CgaCtaId ;  /* 0x00000000000579c3 */ /* 0x002e620000008800 */
[----:B------:R-:W-:Y:S01]  /*0990*/  UMOV UR9, 0x100 ;  /* 0x0000010000097882 */ /* 0x000fe20000000000 */
[----:B------:R-:W-:Y:S01]  /*09a0*/  UMOV UR7, 0x400 ;  /* 0x0000040000077882 */ /* 0x000fe20000000000 */
[----:B------:R-:W-:Y:S01]  /*09b0*/  USEL UR9, UR9, 0xe0, UP2 ;  /* 0x000000e009097887 */ /* 0x000fe20009000000 */
[----:B------:R-:W-:Y:S01]  /*09c0*/  UMOV UR4, 0x1 ;  /* 0x0000000100047882 */ /* 0x000fe20000000000 */
[----:B------:R-:W-:Y:S01]  /*09d0*/  ELECT P0, URZ, PT ;  /* 0x0000000000ff782f */ /* 0x000fe20003800000 */
[----:B------:R-:W-:-:S04]  /*09e0*/  UIADD3 UR10, UPT, UPT, -UR4, 0x100000, URZ ;  /* 0x00100000040a7890 */ /* 0x000fc8000fffe1ff */
[----:B------:R-:W-:Y:S02]  /*09f0*/  USHF.L.U32 UR11, UR10, 0xb, URZ ;  /* 0x0000000b0a0b7899 */ /* 0x000fe400080006ff */
[----:B------:R-:W-:Y:S02]  /*0a00*/  USHF.L.U32 UR10, UR10, 0x1, URZ ;  /* 0x000000010a0a7899 */ /* 0x000fe400080006ff */
[----:B------:R-:W-:-:S04]  /*0a10*/  UIADD3 UR12, UPT, UPT, -UR9, 0x100000, URZ ;  /* 0x00100000090c7890 */ /* 0x000fc8000fffe1ff */
[----:B------:R-:W-:Y:S02]  /*0a20*/  USHF.L.U32 UR13, UR12, 0xb, URZ ;  /* 0x0000000b0c0d7899 */ /* 0x000fe400080006ff */
[----:B------:R-:W-:Y:S02]  /*0a30*/  USHF.L.U32 UR12, UR12, 0x1, URZ ;  /* 0x000000010c0c7899 */ /* 0x000fe400080006ff */
[----:B-1----:R-:W-:Y:S01]  /*0a40*/  ULEA UR5, UR5, UR7, 0x18 ;  /* 0x0000000705057291 */ /* 0x002fe2000f8ec0ff */
[----:B------:R-:W1:Y:S11]  /*0a50*/  FENCE.VIEW.ASYNC.S ;  /* 0x00000000000073c6 */ /* 0x000e760000000000 */
[----:B-1----:R2:W1:Y:S01]  /*0a60*/  SYNCS.EXCH.64 URZ, [UR5+0xc0], UR10 ;  /* 0x0000c00a05ff75b2 */ /* 0x0024620008000100 */
[----:B------:R2:W1:Y:S01]  /*0a70*/  SYNCS.EXCH.64 URZ, [UR5+0xd0], UR12 ;  /* 0x0000d00c05ff75b2 */ /* 0x0004620008000100 */
[----:B------:R2:W1:Y:S01]  /*0a80*/  SYNCS.EXCH.64 URZ, [UR5+0xc8], UR10 ;  /* 0x0000c80a05ff75b2 */ /* 0x0004620008000100 */
[----:B------:R2:W1:Y:S02]  /*0a90*/  SYNCS.EXCH.64 URZ, [UR5+0xd8], UR12 ;  /* 0x0000d80c05ff75b2 */ /* 0x0004640008000100 */
[----:B--2---:R-:W-:Y:S01]  /*0aa0*/  NOP ;  /* 0x0000000000007918 */ /* 0x004fe20000000000 */
.L_x_12:
        /* <DEDUP_REMOVED lines=20> */
[----:B------:R2:W1:Y:S02]  /*0bf0*/  SYNCS.EXCH.64 URZ, [UR7+0xf8], UR4 ;  /* 0x0000f80407ff75b2 */ /* 0x0004640008000100 */
[----:B--2---:R-:W-:Y:S01]  /*0c00*/  NOP ;  /* 0x0000000000007918 */ /* 0x004fe20000000000 */
.L_x_13:
        /* <DEDUP_REMOVED lines=18> */
.L_x_14:
[----:B-1----:R-:W1:Y:S01]  /*0d30*/  S2UR UR5, SR_CTAID.X ;  /* 0x00000000000579c3 */ /* 0x002e620000002500 */
[----:B------:R-:W-:-:S05]  /*0d40*/  CS2R.32 R170, SR_CgaSize ;  /* 0x0000000000aa7805 */ /* 0x000fca0000008a00 */
[----:B------:R-:W-:-:S05]  /*0d50*/  IMAD R170, R170, -0xa0, RZ ;  /* 0xffffff60aaaa7824 */ /* 0x000fca00078e02ff */
[----:B------:R-:W-:-:S14]  /*0d60*/  R2UR UR9, R170 ;  /* 0x00000000aa0972ca */ /* 0x000fdc00000e0000 */
[----:B------:R-:W2:Y:S01]  /*0d70*/  LDCU UR9, c[0x0][UR9+0x2b0] ;  /* 0x00005600090977ac */ /* 0x000ea20008000800 */
[----:B------:R-:W-:Y:S01]  /*0d80*/  NOP ;  /* 0x0000000000007918 */ /* 0x000fe20000000000 */
[----:B------:R-:W-:-:S05]  /*0d90*/  CS2R.32 R170, SR_CgaSize ;  /* 0x0000000000aa7805 */ /* 0x000fca0000008a00 */
[----:B------:R-:W-:-:S05]  /*0da0*/  IMAD R170, R170, -0xa0, RZ ;  /* 0xffffff60aaaa7824 */ /* 0x000fca00078e02ff */
[----:B------:R-:W-:-:S14]  /*0db0*/  R2UR UR7, R170 ;  /* 0x00000000aa0772ca */ /* 0x000fdc00000e0000 */
[----:B------:R-:W3:Y:S01]  /*0dc0*/  LDCU UR7, c[0x0][UR7+0x2b4] ;  /* 0x00005680070777ac */ /* 0x000ee20008000800 */
[----:B------:R-:W4:Y:S08]  /*0dd0*/  S2UR UR4, SR_CTAID.Y ;  /* 0x00000000000479c3 */ /* 0x000f300000002600 */
[----:B------:R-:W3:Y:S01]  /*0de0*/  LDC R9, c[0x0][0xb24] ;  /* 0x0002c900ff097b82 */ /* 0x000ee20000000800 */
[----:B-1----:R-:W-:-:S02]  /*0df0*/  I2FP.F32.U32 R5, UR5 ;  /* 0x0000000500057c45 */ /* 0x002fc40008201000 */
[----:B------:R-:W-:-:S05]  /*0e00*/  CS2R.32 R3, SR_CgaSize ;  /* 0x0000000000037805 */ /* 0x000fca0000008a00 */
[----:B------:R-:W-:-:S06]  /*0e10*/  IMAD R3, R3, -0xa0, RZ ;  /* 0xffffff6003037824 */ /* 0x000fcc00078e02ff */
[----:B------:R-:W1:Y:S01]  /*0e20*/  LDC R3, c[0x0][R3+0x2a0] ;  /* 0x0000a80003037b82 */ /* 0x000e620000000800 */
[----:B------:R-:W-:Y:S01]  /*0e30*/  MOV R21, UR5 ;  /* 0x0000000500157c02 */ /* 0x000fe20008000f00 */
[----:B--2---:R-:W-:Y:S01]  /*0e40*/  FMUL R5, R5, UR9 ;  /* 0x0000000905057c20 */ /* 0x004fe20008400000 */
[----:B----4-:R-:W-:Y:S02]  /*0e50*/  I2FP.F32.U32 R4, UR4 ;  /* 0x0000000400047c45 */ /* 0x010fe40008201000 */
[----:B------:R-:W-:-:S05]  /*0e60*/  CS2R.32 R2, SR_CgaSize ;  /* 0x0000000000027805 */ /* 0x000fca0000008a00 */
[----:B------:R-:W-:-:S06]  /*0e70*/  IMAD R2, R2, -0xa0, RZ ;  /* 0xffffff6002027824 */ /* 0x000fcc00078e02ff */
[----:B------:R-:W2:Y:S01]  /*0e80*/  LDC R2, c[0x0][R2+0x2a4] ;  /* 0x0000a90002027b82 */ /* 0x000ea20000000800 */
[----:B------:R-:W4:Y:S01]  /*0e90*/  F2I.U32.TRUNC.NTZ R170, R5 ;  /* 0x0000000500aa7305 */ /* 0x000f22000020f000 */
[----:B------:R-:W-:Y:S01]  /*0ea0*/  MOV R20, UR4 ;  /* 0x0000000400147c02 */ /* 0x000fe20008000f00 */
[----:B---3--:R-:W-:-:S05]  /*0eb0*/  FMUL R4, R4, UR7 ;  /* 0x0000000704047c20 */ /* 0x008fca0008400000 */
[----:B------:R-:W-:Y:S01]  /*0ec0*/  BAR.SYNC.DEFER_BLOCKING 0x0 ;  /* 0x0000000000007b1d */ /* 0x000fe20000010000 */
[----:B------:R-:W-:-:S05]  /*0ed0*/  ISETP.GE.AND P0, PT, R9, 0x1, PT ;  /* 0x000000010900780c */ /* 0x000fca0003f06270 */
[----:B------:R-:W3:Y:S02]  /*0ee0*/  F2I.U32.TRUNC.NTZ R147, R4 ;  /* 0x0000000400937305 */ /* 0x000ee4000020f000 */
[----:B------:R-:W2:Y:S01]  /*0ef0*/  S2UR UR36, SR_CTAID.Z ;  /* 0x00000000002479c3 */ /* 0x000ea20000002700 */
[----:B----4-:R-:W-:-:S05]  /*0f00*/  IADD3 R170, PT, PT, -R170, RZ, RZ ;  /* 0x000000ffaaaa7210 */ /* 0x010fca0007ffe1ff */
[----:B-1----:R-:W-:Y:S01]  /*0f10*/  IMAD R170, R3, R170, UR5 ;  /* 0x0000000503aa7e24 */ /* 0x002fe2000f8e02aa */
[----:B---3--:R-:W-:-:S05]  /*0f20*/  IADD3 R147, PT, PT, -R147, RZ, RZ ;  /* 0x000000ff93937210 */ /* 0x008fca0007ffe1ff */
[----:B--2---:R-:W-:Y:S01]  /*0f30*/  IMAD R147, R2, R147, UR4 ;  /* 0x0000000402937e24 */ /* 0x004fe2000f8e0293 */
[----:B------:R-:W-:Y:S06]  /*0f40*/  @!P0 BRA `(.L_x_15) ;  /* 0x0000000000b88947 */ /* 0x000fec0003800000 */
[----:B------:R-:W1:Y:S01]  /*0f50*/  LDC.64 R4, c[0x0][0xb18] ;  /* 0x0002c600ff047b82 */ /* 0x000e620000000a00 */
[----:B------:R-:W-:-:S07]  /*0f60*/  ISETP.NE.AND P0, PT, R9, 0x1, PT ;  /* 0x000000010900780c */ /* 0x000fce0003f05270 */
[----:B------:R-:W2:Y:S08]  /*0f70*/  LDC R10, c[0x0][0xb0c] ;  /* 0x0002c300ff0a7b82 */ /* 0x000eb00000000800 */
[----:B------:R-:W3:Y:S08]  /*0f80*/  LDC R11, c[0x0][0x370] ;  /* 0x0000dc00ff0b7b82 */ /* 0x000ef00000000800 */
[----:B------:R-:W4:Y:S01]  /*0f90*/  LDC R12, c[0x0][0x374] ;  /* 0x0000dd00ff0c7b82 */ /* 0x000f220000000800 */
[----:B-1----:R-:W-:-:S07]  /*0fa0*/  ISETP.NE.AND P1, PT, R4, 0x1, PT ;  /* 0x000000010400780c */ /* 0x002fce0003f25270 */
[----:B------:R-:W3:Y:S01]  /*0fb0*/  LDC.64 R6, c[0x0][0xb10] ;  /* 0x0002c400ff067b82 */ /* 0x000ee20000000a00 */
[----:B--2---:R-:W-:-:S07]  /*0fc0*/  ISETP.NE.AND P2, PT, R10, 0x1, PT ;  /* 0x000000010a00780c */ /* 0x004fce0003f45270 */
[----:B------:R-:W1:Y:S08]  /*0fd0*/  LDC R8, c[0x0][0xb20] ;  /* 0x0002c800ff087b82 */ /* 0x000e700000000800 */
[----:B------:R-:W2:Y:S01]  /*0fe0*/  LDC.64 R2, c[0x0][0xb28] ;  /* 0x0002ca00ff027b82 */ /* 0x000ea20000000a00 */
[----:B----4-:R-:W-:-:S04]  /*0ff0*/  IMAD.HI.U32 R13, R12, R5, RZ ;  /* 0x000000050c0d7227 */ /* 0x010fc800078e00ff */
[----:B------:R-:W-:-:S04]  /*1000*/  IMAD.HI.U32 R5, R20, R5, RZ ;  /* 0x0000000514057227 */ /* 0x000fc800078e00ff */
[----:B---3--:R-:W-:-:S04]  /*1010*/  IMAD.HI.U32 R14, R11, R6, RZ ;  /* 0x000000060b0e7227 */ /* 0x008fc800078e00ff */
[C---:B------:R-:W-:Y:S01]  /*1020*/  IMAD.HI.U32 R16, R21.reuse, R6, RZ ;  /* 0x0000000615107227 */ /* 0x040fe200078e00ff */
[-C--:B------:R-:W-:Y:S02]  /*1030*/  @P2 SHF.R.U32.HI R11, RZ, R7.reuse, R14 ;  /* 0x00000007ff0b2219 */ /* 0x080fe4000001160e */
[-C--:B-1----:R-:W-:Y:S02]  /*1040*/  @P1 SHF.R.U32.HI R12, RZ, R8.reuse, R13 ;  /* 0x00000008ff0c1219 */ /* 0x082fe4000001160d */
[----:B------:R-:W-:Y:S02]  /*1050*/  SHF.R.U32.HI R5, RZ, R8, R5 ;  /* 0x00000008ff057219 */ /* 0x000fe40000011605 */
[----:B------:R-:W-:Y:S02]  /*1060*/  SHF.R.U32.HI R16, RZ, R7, R16 ;  /* 0x00000007ff107219 */ /* 0x000fe40000011610 */
[----:B------:R-:W-:Y:S01]  /*1070*/  SEL R5, R20, R5, !P1 ;  /* 0x0000000514057207 */ /* 0x000fe20004800000 */
[----:B--2---:R-:W-:Y:S01]  /*1080*/  IMAD.HI.U32 R14, R12, R2, RZ ;  /* 0x000000020c0e7227 */ /* 0x004fe200078e00ff */
[----:B------:R-:W-:-:S02]  /*1090*/  SEL R7, R21, R16, !P2 ;  /* 0x0000001015077207 */ /* 0x000fc40005000000 */
[----:B------:R-:W-:Y:S01]  /*10a0*/  IADD3 R13, PT, PT, -R5, RZ, RZ ;  /* 0x000000ff050d7210 */ /* 0x000fe20007ffe1ff */
[----:B------:R-:W-:Y:S01]  /*10b0*/  IMAD.HI.U32 R6, R11, R2, RZ ;  /* 0x000000020b067227 */ /* 0x000fe200078e00ff */
[----:B------:R-:W-:-:S03]  /*10c0*/  @P0 SHF.R.U32.HI R12, RZ, R3, R14 ;  /* 0x00000003ff0c0219 */ /* 0x000fc6000001160e */
[----:B------:R-:W-:Y:S01]  /*10d0*/  IMAD R13, R4, R13, R20 ;  /* 0x0000000d040d7224 */ /* 0x000fe200078e0214 */
[----:B------:R-:W-:Y:S01]  /*10e0*/  @P0 SHF.R.U32.HI R11, RZ, R3, R6 ;  /* 0x00000003ff0b0219 */ /* 0x000fe20000011606 */
[----:B------:R-:W-:-:S04]  /*10f0*/  IMAD R12, R12, R9, RZ ;  /* 0x000000090c0c7224 */ /* 0x000fc800078e02ff */
[----:B------:R-:W-:Y:S01]  /*1100*/  IMAD R6, R11, R9, RZ ;  /* 0x000000090b067224 */ /* 0x000fe200078e02ff */
[----:B------:R-:W-:-:S04]  /*1110*/  ISETP.GE.AND P1, PT, R5, R12, PT ;  /* 0x0000000c0500720c */ /* 0x000fc80003f26270 */
[----:B------:R-:W-:Y:S01]  /*1120*/  ISETP.GE.OR P1, PT, R7, R6, P1 ;  /* 0x000000060700720c */ /* 0x000fe20000f26670 */
[----:B------:R-:W-:-:S05]  /*1130*/  IMAD.HI.U32 R6, R5, R2, RZ ;  /* 0x0000000205067227 */ /* 0x000fca00078e00ff */
[----:B------:R-:W-:-:S04]  /*1140*/  SHF.R.U32.HI R6, RZ, R3, R6 ;  /* 0x00000003ff067219 */ /* 0x000fc80000011606 */
[----:B------:R-:W-:-:S03]  /*1150*/  SEL R6, R5, R6, !P0 ;  /* 0x0000000605067207 */ /* 0x000fc60004000000 */
[----:B------:R-:W-:Y:S01]  /*1160*/  @!P1 IMAD.HI.U32 R8, R7, R2, RZ ;  /* 0x0000000207089227 */ /* 0x000fe200078e00ff */
[----:B------:R-:W-:-:S04]  /*1170*/  IADD3 R2, PT, PT, -R6, RZ, RZ ;  /* 0x000000ff06027210 */ /* 0x000fc80007ffe1ff */
[----:B------:R-:W-:Y:S01]  /*1180*/  @!P1 SHF.R.U32.HI R8, RZ, R3, R8 ;  /* 0x00000003ff089219 */ /* 0x000fe20000011608 */
[----:B------:R-:W-:-:S03]  /*1190*/  IMAD R2, R9, R2, R5 ;  /* 0x0000000209027224 */ /* 0x000fc600078e0205 */
[----:B------:R-:W-:-:S05]  /*11a0*/  @!P1 SEL R3, R7, R8, !P0 ;  /* 0x0000000807039207 */ /* 0x000fca0004000000 */
[--C-:B------:R-:W-:Y:S02]  /*11b0*/  @!P1 IMAD.IADD R6, R6, 0x1, -R3.reuse ;  /* 0x0000000106069824 */ /* 0x100fe400078e0a03 */
[----:B------:R-:W-:Y:S01]  /*11c0*/  @!P1 IMAD R3, R2, R11, R3 ;  /* 0x0000000b02039224 */ /* 0x000fe200078e0203 */
[----:B------:R-:W-:Y:S01]  /*11d0*/  IADD3 R2, PT, PT, -R7, RZ, RZ ;  /* 0x000000ff07027210 */ /* 0x000fe20007ffe1ff */
[----:B------:R-:W-:Y:S02]  /*11e0*/  @!P1 IMAD R5, R6, R9, R7 ;  /* 0x0000000906059224 */ /* 0x000fe400078e0207 */
[----:B------:R-:W-:Y:S02]  /*11f0*/  @!P1 IMAD.MOV.U32 R7, RZ, RZ, R3 ;  /* 0x000000ffff079224 */ /* 0x000fe400078e0003 */
[----:B------:R-:W-:Y:S02]  /*1200*/  IMAD R2, R10, R2, R21 ;  /* 0x000000020a027224 */ /* 0x000fe400078e0215 */
[----:B------:R-:W-:-:S02]  /*1210*/  IMAD R20, R5, R4, R13 ;  /* 0x0000000405147224 */ /* 0x000fc400078e020d */
[----:B------:R-:W-:Y:S02]  /*1220*/  IMAD R21, R7, R10, R2 ;  /* 0x0000000a07157224 */ /* 0x000fe400078e0202 */
.L_x_15:
[----:B------:R-:W1:Y:S01]  /*1230*/  LDCU UR4, c[0x0][0xb30] ;  /* 0x00016600ff0477ac */ /* 0x000e620008000800 */
[----:B------:R-:W2:Y:S08]  /*1240*/  S2UR UR37, SR_CgaCtaId ;  /* 0x00000000002579c3 */ /* 0x000eb00000008800 */
[----:B------:R-:W3:Y:S01]  /*1250*/  LDC R72, c[0x0][0xb24] ;  /* 0x0002c900ff487b82 */ /* 0x000ee20000000800 */
[----:B-1----:R-:W-:-:S09]  /*1260*/  UISETP.NE.AND UP1, UPT, UR4, 0x1, UPT ;  /* 0x000000010400788c */ /* 0x002fd2000bf25270 */
[----:B--2---:R-:W-:Y:S05]  /*1270*/  BRA.U UP1, `(.L_x_16) ;  /* 0x0000000101407547 */ /* 0x004fea000b800000 */
[----:B------:R-:W1:Y:S08]  /*1280*/  LDC.64 R4, c[0x0][0xb10] ;  /* 0x0002c400ff047b82 */ /* 0x000e700000000a00 */
[----:B------:R-:W2:Y:S08]  /*1290*/  LDC.64 R2, c[0x0][0xb18] ;  /* 0x0002c600ff027b82 */ /* 0x000eb00000000a00 */
[----:B------:R-:W4:Y:S08]  /*12a0*/  LDC R6, c[0x0][0xb20] ;  /* 0x0002c800ff067b82 */ /* 0x000f300000000800 */
[----:B------:R-:W3:Y:S01]  /*12b0*/  LDC R8, c[0x0][0xb0c] ;  /* 0x0002c300ff087b82 */ /* 0x000ee20000000800 */
[----:B-1----:R-:W-:-:S05]  /*12c0*/  IMAD.HI.U32 R4, R21, R4, RZ ;  /* 0x0000000415047227 */ /* 0x002fca00078e00ff */
[----:B------:R-:W-:Y:S01]  /*12d0*/  SHF.R.U32.HI R4, RZ, R5, R4 ;  /* 0x00000005ff047219 */ /* 0x000fe20000011604 */
[----:B--2---:R-:W-:Y:S01]  /*12e0*/  IMAD.HI.U32 R3, R20, R3, RZ ;  /* 0x0000000314037227 */ /* 0x004fe200078e00ff */
[----:B------:R-:W-:-:S04]  /*12f0*/  ISETP.NE.AND P0, PT, R2, 0x1, PT ;  /* 0x000000010200780c */ /* 0x000fc80003f05270 */
[----:B----4-:R-:W-:-:S04]  /*1300*/  SHF.R.U32.HI R3, RZ, R6, R3 ;  /* 0x00000006ff037219 */ /* 0x010fc80000011603 */
[----:B------:R-:W-:Y:S02]  /*1310*/  SEL R3, R20, R3, !P0 ;  /* 0x0000000314037207 */ /* 0x000fe40004000000 */
[----:B---3--:R-:W-:-:S04]  /*1320*/  ISETP.NE.AND P1, PT, R8, 0x1, PT ;  /* 0x000000010800780c */ /* 0x008fc80003f25270 */
[----:B------:R-:W-:-:S05]  /*1330*/  SEL R4, R21, R4, !P1 ;  /* 0x0000000415047207 */ /* 0x000fca0004800000 */
[----:B------:R-:W-:Y:S02]  /*1340*/  IMAD.IADD R5, R3, 0x1, -R4 ;  /* 0x0000000103057824 */ /* 0x000fe400078e0a04 */
[----:B------:R-:W-:Y:S02]  /*1350*/  IMAD.IADD R3, R4, 0x1, -R3 ;  /* 0x0000000104037824 */ /* 0x000fe400078e0a03 */
[----:B------:R-:W-:Y:S02]  /*1360*/  IMAD R21, R5, R8, R21 ;  /* 0x0000000805157224 */ /* 0x000fe400078e0215 */
[----:B------:R-:W-:-:S07]  /*1370*/  IMAD R20, R3, R2, R20 ;  /* 0x0000000203147224 */ /* 0x000fce00078e0214 */
.L_x_16:
[----:B------:R-:W-:Y:S01]  /*1380*/  BAR.SYNC.DEFER_BLOCKING 0x0 ;  /* 0x0000000000007b1d */ /* 0x000fe20000010000 */
[----:B------:R-:W-:Y:S01]  /*1390*/  UISETP.NE.AND UP1, UPT, UR8, 0x2, UPT ;  /* 0x000000020800788c */ /* 0x000fe2000bf25270 */
[----:B------:R-:W-:Y:S02]  /*13a0*/  ISETP.NE.OR P5, PT, R0, 0x2, !P5 ;  /* 0x000000020000780c */ /* 0x000fe40006fa5670 */
[----:B------:R-:W-:-:S06]  /*13b0*/  LOP3.LUT R2, R185, 0x1f, RZ, 0xc0, !PT ;  /* 0x0000001fb9027812 */ /* 0x000fcc00078ec0ff */
[----:B------:R-:W-:Y:S05]  /*13c0*/  BRA.U UP1, `(.L_x_17) ;  /* 0x0000001101c87547 */ /* 0x000fea000b800000 */
[----:B------:R-:W1:Y:S01]  /*13d0*/  LDCU UR13, c[0x0][0x38c] ;  /* 0x00007180ff0d77ac */ /* 0x000e620008000800 */
[----:B------:R-:W2:Y:S01]  /*13e0*/  LDC R9, c[0x0][0x370] ;  /* 0x0000dc00ff097b82 */ /* 0x000ea20000000800 */
[----:B------:R-:W-:Y:S01]  /*13f0*/  PLOP3.LUT P1, PT, PT, PT, UP2, 0x80, 0x8 ;  /* 0x000000000008781c */ /* 0x000fe20003f2f028 */
[----:B------:R-:W-:Y:S01]  /*1400*/  IMAD.MOV.U32 R15, RZ, RZ, 0x1 ;  /* 0x00000001ff0f7424 */ /* 0x000fe200078e00ff */
[----:B------:R-:W-:Y:S01]  /*1410*/  ISETP.EQ.OR P4, PT, R2, RZ, P5 ;  /* 0x000000ff0200720c */ /* 0x000fe20002f82670 */
[----:B------:R-:W-:Y:S01]  /*1420*/  IMAD.MOV.U32 R14, RZ, RZ, RZ ;  /* 0x000000ffff0e7224 */ /* 0x000fe200078e00ff */
[----:B------:R-:W-:Y:S02]  /*1430*/  PLOP3.LUT P1, PT, P1, PT, PT, 0x8, 0x80 ;  /* 0x000000000080781c */ /* 0x000fe40000f2e170 */
[----:B------:R-:W-:Y:S01]  /*1440*/  CS2R R12, SRZ ;  /* 0x00000000000c7805 */ /* 0x000fe2000001ff00 */
[----:B------:R-:W-:Y:S01]  /*1450*/  IMAD.MOV.U32 R10, RZ, RZ, 0x1 ;  /* 0x00000001ff0a7424 */ /* 0x000fe200078e00ff */
[----:B------:R-:W4:Y:S01]  /*1460*/  LDC R0, c[0x0][0x374] ;  /* 0x0000dd00ff007b82 */ /* 0x000f220000000800 */
[----:B------:R-:W2:Y:S01]  /*1470*/  LDCU.64 UR22, c[0x0][0x348] ;  /* 0x00006900ff1677ac */ /* 0x000ea20008000a00 */
[----:B------:R-:W-:Y:S01]  /*1480*/  UMOV UR6, URZ ;  /* 0x000000ff00067c82 */ /* 0x000fe20008000000 */
[----:B-1----:R-:W-:-:S04]  /*1490*/  UIADD3 UR5, UPT, UPT, UR13, 0x3f, URZ ;  /* 0x0000003f0d057890 */ /* 0x002fc8000fffe0ff */
[----:B------:R-:W-:-:S04]  /*14a0*/  USHF.R.S32.HI UR4, URZ, 0x1f, UR5 ;  /* 0x0000001fff047899 */ /* 0x000fc80008011405 */
[----:B------:R-:W-:-:S04]  /*14b0*/  ULEA.HI UR4, UR4, UR5, URZ, 0x6 ;  /* 0x0000000504047291 */ /* 0x000fc8000f8f30ff */
[----:B------:R-:W-:Y:S02]  /*14c0*/  USHF.R.S32.HI UR15, URZ, 0x6, UR4 ;  /* 0x00000006ff0f7899 */ /* 0x000fe40008011404 */
[----:B------:R-:W-:Y:S02]  /*14d0*/  UIADD3 UR4, UPT, UPT, UR13, -0x1, URZ ;  /* 0xffffffff0d047890 */ /* 0x000fe4000fffe0ff */
[----:B------:R-:W-:Y:S02]  /*14e0*/  UISETP.LT.U32.AND UP0, UPT, UR15, 0x7, UPT ;  /* 0x000000070f00788c */ /* 0x000fe4000bf01070 */
[----:B------:R-:W-:Y:S02]  /*14f0*/  UISETP.GE.U32.AND UP1, UPT, UR4, -0x7f, UPT ;  /* 0xffffff810400788c */ /* 0x000fe4000bf26070 */
[----:B------:R-:W-:Y:S02]  /*1500*/  USEL UR14, UR15, 0x7, UP0 ;  /* 0x000000070f0e7887 */ /* 0x000fe40008000000 */
[----:B------:R-:W-:-:S02]  /*1510*/  UIADD3 UR13, UPT, UPT, UR13, 0x7e, URZ ;  /* 0x0000007e0d0d7890 */ /* 0x000fc4000fffe0ff */
[----:B------:R-:W-:Y:S02]  /*1520*/  UIADD3 UR5, UPT, UPT, UR14, -0x1, URZ ;  /* 0xffffffff0e057890 */ /* 0x000fe4000fffe0ff */
[----:B------:R-:W-:-:S03]  /*1530*/  UIADD3 UR7, UPT, UPT, UR15, -UR14, URZ ;  /* 0x8000000e0f077290 */ /* 0x000fc6000fffe0ff */
[----:B------:R-:W-:-:S04]  /*1540*/  @UP1 UIADD3 UR5, UPT, UPT, UR14, URZ, URZ ;  /* 0x000000ff0e051290 */ /* 0x000fc8000fffe0ff */
[----:B--2---:R-:W-:-:S12]  /*1550*/  UIADD3 UR5, UPT, UPT, UR5, 0x1, URZ ;  /* 0x0000000105057890 */ /* 0x004fd8000fffe0ff */
.L_x_35:
[----:B------:R-:W-:Y:S01]  /*1560*/  UISETP.NE.AND UP0, UPT, UR37, URZ, UPT ;  /* 0x000000ff2500728c */ /* 0x000fe2000bf05270 */
[----:B------:R-:W1:Y:S08]  /*1570*/  S2UR UR37, SR_CgaCtaId ;  /* 0x00000000002579c3 */ /* 0x000e700000008800 */
[----:B------:R-:W-:Y:S05]  /*1580*/  BRA.U UP0, `(.L_x_18) ;  /* 0x0000000100347547 */ /* 0x000fea000b800000 */
[----:B------:R-:W2:Y:S01]  /*1590*/  S2R R2, SR_CgaCtaId ;  /* 0x0000000000027919 */ /* 0x000ea20000008800 */
[----:B------:R-:W-:-:S04]  /*15a0*/  MOV R3, 0x400 ;  /* 0x0000040000037802 */ /* 0x000fc80000000f00 */
[----:B--2---:R-:W-:Y:S02]  /*15b0*/  LEA R3, R2, R3, 0x18 ;  /* 0x0000000302037211 */ /* 0x004fe400078ec0ff */
[----:B------:R-:W-:-:S03]  /*15c0*/  SHF.L.U32 R2, R10, 0x1f, RZ ;  /* 0x0000001f0a027819 */ /* 0x000fc600000006ff */
[----:B------:R-:W-:-:S04]  /*15d0*/  IMAD R3, R12, 0x8, R3 ;  /* 0x000000080c037824 */ /* 0x000fc800078e0203 */
[----:B------:R-:W2:Y:S02]  /*15e0*/  SYNCS.PHASECHK.TRANS64.TRYWAIT P0, [R3+URZ+0x110], R2 ;  /* 0x00011002030075a7 */ /* 0x000ea400080011ff */
[----:B--2---:R-:W-:Y:S05]  /*15f0*/  @!P0 BRA `(.L_x_19) ;  /* 0x0000009800c08947 */ /* 0x004fea0003800000 */
.L_x_129:
[----:B------:R-:W-:Y:S01]  /*1600*/  VIADD R12, R12, 0x1 ;  /* 0x000000010c0c7836 */ /* 0x000fe20000000000 */
[----:B------:R2:W-:Y:S04]  /*1610*/  SYNCS.ARRIVE.TRANS64.A1T0 RZ, [R3+URZ+0x100], RZ ;  /* 0x000100ff03ff79a7 */ /* 0x0005e800081000ff */
[----:B------:R-:W-:-:S04]  /*1620*/  ISETP.NE.AND P0, PT, R12, 0x2, PT ;  /* 0x000000020c00780c */ /* 0x000fc80003f05270 */
[----:B------:R-:W-:Y:S02]  /*1630*/  SEL R12, R12, RZ, P0 ;  /* 0x000000ff0c0c7207 */ /* 0x000fe40000000000 */
[----:B--2---:R-:W-:-:S04]  /*1640*/  SEL R3, RZ, 0x1, P0 ;  /* 0x00000001ff037807 */ /* 0x004fc80000000000 */
[----:B------:R-:W-:-:S07]  /*1650*/  LOP3.LUT R10, R10, R3, RZ, 0x3c, !PT ;  /* 0x000000030a0a7212 */ /* 0x000fce00078e3cff */
.L_x_18:
[----:B------:R-:W-:Y:S01]  /*1660*/  UMOV UR4, 0x400 ;  /* 0x0000040000047882 */ /* 0x000fe20000000000 */
[----:B------:R-:W-:Y:S01]  /*1670*/  SHF.L.U32 R2, R15, 0x1f, RZ ;  /* 0x0000001f0f027819 */ /* 0x000fe200000006ff */
[----:B-1----:R-:W-:Y:S01]  /*1680*/  ULEA UR4, UR37, UR4, 0x18 ;  /* 0x0000000425047291 */ /* 0x002fe2000f8ec0ff */
[----:B------:R-:W-:Y:S01]  /*1690*/  R2UR UR35, R21 ;  /* 0x00000000152372ca */ /* 0x000fe200000e0000 */
[----:B------:R-:W-:Y:S01]  /*16a0*/  UISETP.GE.U32.AND UP0, UPT, UR13, 0x7f, UPT ;  /* 0x0000007f0d00788c */ /* 0x000fe2000bf06070 */
[----:B------:R-:W-:Y:S01]  /*16b0*/  R2UR UR11, R20 ;  /* 0x00000000140b72ca */ /* 0x000fe200000e0000 */
[----:B------:R-:W-:Y:S01]  /*16c0*/  ULEA UR8, UR6, UR4, 0x3 ;  /* 0x0000000406087291 */ /* 0x000fe2000f8e18ff */
[----:B------:R-:W-:-:S08]  /*16d0*/  UMOV UR24, URZ ;  /* 0x000000ff00187c82 */ /* 0x000fd00008000000 */
[----:B------:R1:W2:Y:S01]  /*16e0*/  SYNCS.PHASECHK.TRANS64.TRYWAIT P0, [UR8+0x38], R2 ;  /* 0x00003802ff0075a7 */ /* 0x0002a20008001108 */
[----:B------:R-:W-:Y:S02]  /*16f0*/  USHF.L.U32 UR35, UR35, 0x7, URZ ;  /* 0x0000000723237899 */ /* 0x000fe400080006ff */
[----:B------:R-:W-:Y:S01]  /*1700*/  USHF.L.U32 UR11, UR11, 0x8, URZ ;  /* 0x000000080b0b7899 */ /* 0x000fe200080006ff */
[----:B------:R-:W-:Y:S11]  /*1710*/  BRA.U !UP0, `(.L_x_20) ;  /* 0x0000000108a87547 */ /* 0x000ff6000b800000 */
[----:B------:R-:W-:Y:S01]  /*1720*/  UMOV UR16, URZ ;  /* 0x000000ff00107c82 */ /* 0x000fe20008000000 */
[----:B------:R-:W-:-:S05]  /*1730*/  UMOV UR17, UR6 ;  /* 0x0000000600117c82 */ /* 0x000fca0008000000 */
.L_x_25:
[----:B-1----:R-:W-:Y:S01]  /*1740*/  ULEA UR33, UR17, UR4, 0x3 ;  /* 0x0000000411217291 */ /* 0x002fe2000f8e18ff */
[----:B--2---:R-:W-:Y:S01]  /*1750*/  @!P5 MOV R3, 0x6000 ;  /* 0x000060000003d802 */ /* 0x004fe20000000f00 */
[----:B--2---:R-:W-:Y:S10]  /*1760*/  @P0 BRA `(.L_x_21) ;  /* 0x00000000000c0947 */ /* 0x004ff40003800000 */
[----:B------:R-:W-:-:S04]  /*1770*/  SHF.L.U32 R5, R15, 0x1f, RZ ;  /* 0x0000001f0f057819 */ /* 0x000fc800000006ff */
[----:B------:R-:W2:Y:S02]  /*1780*/  SYNCS.PHASECHK.TRANS64.TRYWAIT P0, [UR33+0x38], R5 ;  /* 0x00003805ff0075a7 */ /* 0x000ea40008001121 */
[----:B--2---:R-:W-:Y:S05]  /*1790*/  @!P0 BRA `(.L_x_22) ;  /* 0x00000098006c8947 */ /* 0x004fea0003800000 */
.L_x_21:
[----:B------:R2:W-:Y:S01]  /*17a0*/  @!P5 SYNCS.ARRIVE.TRANS64 RZ, [UR33], R3 ;  /* 0x00000003ffffd9a7 */ /* 0x0005e20008000021 */
[----:B------:R-:W-:Y:S04]  /*17b0*/  BSSY.RECONVERGENT B0, `(.L_x_23) ;  /* 0x0000003000007945 */ /* 0x000fe80003800200 */
[----:B------:R-:W-:Y:S05]  /*17c0*/  @P4 BRA `(.L_x_24) ;  /* 0x0000000000044947 */ /* 0x000fea0003800000 */
[----:B------:R-:W-:Y:S05]  /*17d0*/  BPT.TRAP 0x1 ;  /* 0x000000040000795c */ /* 0x000fea0000300000 */
.L_x_24:
[----:B------:R-:W-:Y:S05]  /*17e0*/  BSYNC.RECONVERGENT B0 ;  /* 0x0000000000007941 */ /* 0x000fea0003800200 */
.L_x_23:
[----:B------:R-:W-:Y:S02]  /*17f0*/  UIADD3 UR6, UPT, UPT, UR17, 0x1, URZ ;  /* 0x0000000111067890 */ /* 0x000fe4000fffe0ff */
[----:B------:R-:W-:Y:S02]  /*1800*/  ULEA UR32, UR17, UR4, 0xd ;  /* 0x0000000411207291 */ /* 0x000fe4000f8e68ff */
[----:B------:R-:W-:Y:S02]  /*1810*/  UISETP.NE.AND UP0, UPT, UR6, 0x7, UPT ;  /* 0x000000070600788c */ /* 0x000fe4000bf05270 */
[----:B------:R-:W-:Y:S02]  /*1820*/  UIADD3 UR26, UP1, UPT, UR22, 0x80, URZ ;  /* 0x00000080161a7890 */ /* 0x000fe4000ff3e0ff */
[----:B------:R-:W-:Y:S02]  /*1830*/  USEL UR9, URZ, 0x1, UP0 ;  /* 0x00000001ff097887 */ /* 0x000fe40008000000 */
[----:B------:R-:W-:-:S02]  /*1840*/  USEL UR6, UR6, URZ, UP0 ;  /* 0x000000ff06067287 */ /* 0x000fc40008000000 */
[----:B------:R-:W-:Y:S02]  /*1850*/  UIADD3 UR20, UP0, UPT, UR22, 0x180, URZ ;  /* 0x0000018016147890 */ /* 0x000fe4000ff1e0ff */
[----:B------:R-:W-:Y:S01]  /*1860*/  ULEA UR8, UR6, UR4, 0x3 ;  /* 0x0000000406087291 */ /* 0x000fe2000f8e18ff */
[----:B------:R-:W-:Y:S01]  /*1870*/  LOP3.LUT R15, R15, UR9, RZ, 0x3c, !PT ;  /* 0x000000090f0f7c12 */ /* 0x000fe2000f8e3cff */
[----:B------:R-:W-:Y:S02]  /*1880*/  USHF.L.U32 UR34, UR16, 0x6, URZ ;  /* 0x0000000610227899 */ /* 0x000fe400080006ff */
[----:B------:R-:W-:Y:S01]  /*1890*/  UIADD3.X UR27, UPT, UPT, URZ, UR23, URZ, UP1, !UPT ;  /* 0x00000017ff1b7290 */ /* 0x000fe20008ffe4ff */
[----:B-1----:R-:W-:Y:S01]  /*18a0*/  SHF.L.U32 R2, R15, 0x1f, RZ ;  /* 0x0000001f0f027819 */ /* 0x002fe200000006ff */
[----:B------:R-:W-:Y:S02]  /*18b0*/  UIADD3 UR32, UPT, UPT, UR32, 0xc400, URZ ;  /* 0x0000c40020207890 */ /* 0x000fe4000fffe0ff */
[----:B------:R-:W-:Y:S01]  /*18c0*/  UIADD3.X UR21, UPT, UPT, URZ, UR23, URZ, UP0, !UPT ;  /* 0x00000017ff157290 */ /* 0x000fe200087fe4ff */
[----:B------:R1:W1:Y:S01]  /*18d0*/  SYNCS.PHASECHK.TRANS64.TRYWAIT P0, [UR8+0x38], R2 ;  /* 0x00003802ff0075a7 */ /* 0x0002620008001108 */
[----:B------:R-:W-:Y:S01]  /*18e0*/  ULEA UR8, UR17, UR4, 0xe ;  /* 0x0000000411087291 */ /* 0x000fe2000f8e70ff */
[----:B------:R-:W-:Y:S01]  /*18f0*/  UMOV UR18, 0x0 ;  /* 0x0000000000127882 */ /* 0x000fe20000000000 */
[----:B------:R-:W-:-:S02]  /*1900*/  UMOV UR19, 0x10000000 ;  /* 0x1000000000137882 */ /* 0x000fc40000000000 */
[----:B------:R-:W-:Y:S01]  /*1910*/  UIADD3 UR8, UPT, UPT, UR8, 0x1a400, URZ ;  /* 0x0001a40008087890 */ /* 0x000fe2000fffe0ff */
[----:B------:R1:W-:Y:S01]  /*1920*/  UTMALDG.3D [UR32], [UR26], desc[UR18] ;  /* 0x000012201a0075b4 */ /* 0x0003e20008011000 */
[----:B------:R-:W-:Y:S01]  /*1930*/  UMOV UR12, UR36 ;  /* 0x00000024000c7c82 */ /* 0x000fe20008000000 */
[----:B------:R-:W-:Y:S01]  /*1940*/  UMOV UR9, UR33 ;  /* 0x0000002100097c82 */ /* 0x000fe20008000000 */
[----:B------:R-:W-:Y:S01]  /*1950*/  UMOV UR10, UR34 ;  /* 0x00000022000a7c82 */ /* 0x000fe20008000000 */
[----:B------:R-:W-:Y:S01]  /*1960*/  UIADD3 UR16, UPT, UPT, UR16, 0x1, URZ ;  /* 0x0000000110107890 */ /* 0x000fe2000fffe0ff */
[----:B------:R-:W-:Y:S01]  /*1970*/  UMOV UR24, UR5 ;  /* 0x0000000500187c82 */ /* 0x000fe20008000000 */
[----:B------:R-:W-:Y:S02]  /*1980*/  UMOV UR17, UR6 ;  /* 0x0000000600117c82 */ /* 0x000fe40008000000 */
[----:B------:R1:W-:Y:S01]  /*1990*/  UTMALDG.3D [UR8], [UR20], desc[UR18] ;  /* 0x00001208140075b4 */ /* 0x0003e20008011000 */
[----:B------:R-:W-:-:S09]  /*19a0*/  UISETP.NE.AND UP0, UPT, UR16, UR5, UPT ;  /* 0x000000051000728c */ /* 0x000fd2000bf05270 */
[----:B------:R-:W-:Y:S05]  /*19b0*/  BRA.U UP0, `(.L_x_25) ;  /* 0xfffffffd00607547 */ /* 0x000fea000b83ffff */
.L_x_20:
[----:B-1----:R-:W-:Y:S01]  /*19c0*/  ULEA UR8, UR6, UR4, 0x3 ;  /* 0x0000000406087291 */ /* 0x002fe2000f8e18ff */
[----:B------:R-:W-:Y:S01]  /*19d0*/  SHF.L.U32 R2, R15, 0x1f, RZ ;  /* 0x0000001f0f027819 */ /* 0x000fe200000006ff */
[----:B------:R-:W-:Y:S01]  /*19e0*/  @!P1 SYNCS.ARRIVE.TRANS64.A1T0 RZ, [UR4+0xb8], RZ ;  /* 0x0000b8ffffff99a7 */ /* 0x000fe20008100004 */
[----:B------:R-:W-:-:S06]  /*19f0*/  UISETP.GT.AND UP0, UPT, UR15, UR14, UPT ;  /* 0x0000000e0f00728c */ /* 0x000fcc000bf04270 */
[----:B--2---:R1:W2:Y:S03]  /*1a00*/  SYNCS.PHASECHK.TRANS64.TRYWAIT P0, [UR8+0x38], R2 ;  /* 0x00003802ff0075a7 */ /* 0x0042a60008001108 */
[----:B------:R-:W-:Y:S05]  /*1a10*/  BRA.U !UP0, `(.L_x_26) ;  /* 0x0000000108ac7547 */ /* 0x000fea000b800000 */
[----:B------:R-:W-:Y:S01]  /*1a20*/  UIADD3 UR21, UPT, UPT, UR7, UR24, URZ ;  /* 0x0000001807157290 */ /* 0x000fe2000fffe0ff */
[----:B------:R-:W-:-:S11]  /*1a30*/  UMOV UR25, UR6 ;  /* 0x0000000600197c82 */ /* 0x000fd60008000000 */
.L_x_31:
[----:B-1----:R-:W-:Y:S01]  /*1a40*/  ULEA UR17, UR25, UR4, 0x3 ;  /* 0x0000000419117291 */ /* 0x002fe2000f8e18ff */
[----:B--2---:R-:W-:Y:S01]  /*1a50*/  @!P5 MOV R3, 0x6000 ;  /* 0x000060000003d802 */ /* 0x004fe20000000f00 */
[----:B--2---:R-:W-:Y:S10]  /*1a60*/  @P0 BRA `(.L_x_27) ;  /* 0x00000000000c0947 */ /* 0x004ff40003800000 */
[----:B------:R-:W-:-:S04]  /*1a70*/  SHF.L.U32 R5, R15, 0x1f, RZ ;  /* 0x0000001f0f057819 */ /* 0x000fc800000006ff */
[----:B------:R-:W2:Y:S02]  /*1a80*/  SYNCS.PHASECHK.TRANS64.TRYWAIT P0, [UR17+0x38], R5 ;  /* 0x00003805ff0075a7 */ /* 0x000ea40008001111 */
[----:B--2---:R-:W-:Y:S05]  /*1a90*/  @!P0 BRA `(.L_x_28) ;  /* 0x0000009400c48947 */ /* 0x004fea0003800000 */
.L_x_27:
[----:B------:R2:W-:Y:S01]  /*1aa0*/  @!P5 SYNCS.ARRIVE.TRANS64 RZ, [UR17], R3 ;  /* 0x00000003ffffd9a7 */ /* 0x0005e20008000011 */
[----:B------:R-:W-:Y:S04]  /*1ab0*/  BSSY.RECONVERGENT B0, `(.L_x_29) ;  /* 0x0000003000007945 */ /* 0x000fe80003800200 */
[----:B------:R-:W-:Y:S05]  /*1ac0*/  @P4 BRA `(.L_x_30) ;  /* 0x0000000000044947 */ /* 0x000fea0003800000 */
[----:B------:R-:W-:Y:S05]  /*1ad0*/  BPT.TRAP 0x1 ;  /* 0x000000040000795c */ /* 0x000fea0000300000 */
.L_x_30:
[----:B------:R-:W-:Y:S05]  /*1ae0*/  BSYNC.RECONVERGENT B0 ;  /* 0x0000000000007941 */ /* 0x000fea0003800200 */
.L_x_29:
        /* <DEDUP_REMOVED lines=10> */
[----:B------:R-:W-:Y:S01]  /*1b90*/  UIADD3 UR16, UPT, UPT, UR16, 0xc400, URZ ;  /* 0x0000c40010107890 */ /* 0x000fe2000fffe0ff */
[----:B-1----:R-:W-:Y:S01]  /*1ba0*/  SHF.L.U32 R2, R15, 0x1f, RZ ;  /* 0x0000001f0f027819 */ /* 0x002fe200000006ff */
[----:B------:R-:W-:Y:S02]  /*1bb0*/  UIADD3.X UR31, UPT, UPT, URZ, UR23, URZ, UP1, !UPT ;  /* 0x00000017ff1f7290 */ /* 0x000fe40008ffe4ff */
[----:B------:R-:W-:Y:S01]  /*1bc0*/  UIADD3.X UR29, UPT, UPT, URZ, UR23, URZ, UP0, !UPT ;  /* 0x00000017ff1d7290 */ /* 0x000fe200087fe4ff */
[----:B------:R1:W1:Y:S01]  /*1bd0*/  SYNCS.PHASECHK.TRANS64.TRYWAIT P0, [UR8+0x38], R2 ;  /* 0x00003802ff0075a7 */ /* 0x0002620008001108 */
[----:B------:R-:W-:Y:S01]  /*1be0*/  ULEA UR8, UR25, UR4, 0xe ;  /* 0x0000000419087291 */ /* 0x000fe2000f8e70ff */
[----:B------:R-:W-:Y:S01]  /*1bf0*/  UMOV UR26, 0x0 ;  /* 0x00000000001a7882 */ /* 0x000fe20000000000 */
[----:B------:R-:W-:-:S02]  /*1c00*/  UMOV UR27, 0x10000000 ;  /* 0x10000000001b7882 */ /* 0x000fc40000000000 */
[----:B------:R-:W-:Y:S01]  /*1c10*/  UIADD3 UR8, UPT, UPT, UR8, 0x1a400, URZ ;  /* 0x0001a40008087890 */ /* 0x000fe2000fffe0ff */
[----:B------:R-:W-:Y:S01]  /*1c20*/  UMOV UR19, UR35 ;  /* 0x0000002300137c82 */ /* 0x000fe20008000000 */
[----:B------:R-:W-:Y:S01]  /*1c30*/  UMOV UR20, UR36 ;  /* 0x0000002400147c82 */ /* 0x000fe20008000000 */
[----:B------:R-:W-:Y:S01]  /*1c40*/  UMOV UR12, UR36 ;  /* 0x00000024000c7c82 */ /* 0x000fe20008000000 */
[----:B------:R-:W-:Y:S01]  /*1c50*/  UMOV UR9, UR17 ;  /* 0x0000001100097c82 */ /* 0x000fe20008000000 */
[----:B------:R-:W-:Y:S01]  /*1c60*/  UMOV UR10, UR18 ;  /* 0x00000012000a7c82 */ /* 0x000fe20008000000 */
[----:B------:R1:W-:Y:S01]  /*1c70*/  UTMALDG.3D [UR16], [UR30], desc[UR26] ;  /* 0x00001a101e0075b4 */ /* 0x0003e20008011000 */
[----:B------:R-:W-:Y:S01]  /*1c80*/  UIADD3 UR24, UPT, UPT, UR24, 0x1, URZ ;  /* 0x0000000118187890 */ /* 0x000fe2000fffe0ff */
[----:B------:R-:W-:-:S03]  /*1c90*/  UMOV UR25, UR6 ;  /* 0x0000000600197c82 */ /* 0x000fc60008000000 */
[----:B------:R-:W-:Y:S01]  /*1ca0*/  UISETP.NE.AND UP0, UPT, UR24, UR21, UPT ;  /* 0x000000151800728c */ /* 0x000fe2000bf05270 */
[----:B------:R1:W-:Y:S08]  /*1cb0*/  UTMALDG.3D [UR8], [UR28], desc[UR26] ;  /* 0x00001a081c0075b4 */ /* 0x0003f00008011000 */
[----:B------:R-:W-:Y:S05]  /*1cc0*/  BRA.U UP0, `(.L_x_31) ;  /* 0xfffffffd005c7547 */ /* 0x000fea000b83ffff */
.L_x_26:
[C---:B-1----:R-:W-:Y:S01]  /*1cd0*/  LEA R2, R14.reuse, UR4, 0x3 ;  /* 0x000000040e027c11 */ /* 0x042fe2000f8e18ff */
[----:B------:R-:W-:Y:S01]  /*1ce0*/  NOP ;  /* 0x0000000000007918 */ /* 0x000fe20000000000 */
[----:B--2---:R-:W-:Y:S02]  /*1cf0*/  SHF.L.U32 R3, R13, 0x1f, RZ ;  /* 0x0000001f0d037819 */ /* 0x004fe400000006ff */
[----:B------:R-:W-:Y:S02]  /*1d00*/  LEA R4, R14, UR4, 0x4 ;  /* 0x000000040e047c11 */ /* 0x000fe4000f8e20ff */
[----:B------:R-:W1:Y:S02]  /*1d10*/  SYNCS.PHASECHK.TRANS64.TRYWAIT P0, [R2+URZ+0xc0], R3 ;  /* 0x0000c003020075a7 */ /* 0x000e6400080011ff */
[----:B-1----:R-:W-:Y:S05]  /*1d20*/  @!P0 BRA `(.L_x_32) ;  /* 0x0000009400388947 */ /* 0x002fea0003800000 */
.L_x_132:
[----:B------:R-:W2:Y:S01]  /*1d30*/  LDS.128 R4, [R4+0x130] ;  /* 0x0001300004047984 */ /* 0x000ea20000000c00 */
[----:B---3--:R-:W-:Y:S01]  /*1d40*/  ISETP.GE.AND P0, PT, R72, 0x1, PT ;  /* 0x000000014800780c */ /* 0x008fe20003f06270 */
[----:B-1----:R-:W-:Y:S01]  /*1d50*/  VIADD R2, R2, 0xd0 ;  /* 0x000000d002027836 */ /* 0x002fe20000000000 */
[----:B------:R-:W-:Y:S01]  /*1d60*/  @!PT LDS RZ, [RZ] ;  /* 0x00000000fffff984 */ /* 0x000fe20000000800 */
[----:B------:R-:W-:Y:S01]  /*1d70*/  @!PT LDS RZ, [RZ] ;  /* 0x00000000fffff984 */ /* 0x000fe20000000800 */
[----:B------:R-:W-:Y:S01]  /*1d80*/  @!PT LDS RZ, [RZ] ;  /* 0x00000000fffff984 */ /* 0x000fe20000000800 */
[----:B------:R-:W-:Y:S01]  /*1d90*/  @!PT LDS RZ, [RZ] ;  /* 0x00000000fffff984 */ /* 0x000fe20000000800 */
[----:B------:R1:W-:Y:S06]  /*1da0*/  MEMBAR.ALL.CTA ;  /* 0x0000000000007992 */ /* 0x0003ec0000008000 */
[----:B-1----:R-:W1:Y:S01]  /*1db0*/  FENCE.VIEW.ASYNC.S ;  /* 0x00000000000073c6 */ /* 0x002e620000000000 */
[----:B------:R-:W-:-:S04]  /*1dc0*/  PRMT R2, RZ, 0x654, R2 ;  /* 0x00000654ff027816 */ /* 0x000fc80000000002 */
[----:B-1----:R1:W-:Y:S01]  /*1dd0*/  SYNCS.ARRIVE.TRANS64.RED.A1T0 RZ, [R2+URZ], RZ ;  /* 0x000000ff02ff79a7 */ /* 0x0023e200081004ff */
[----:B--2---:R-:W-:-:S13]  /*1de0*/  LOP3.LUT P2, RZ, R6, 0x1, RZ, 0xc0, !PT ;  /* 0x0000000106ff7812 */ /* 0x004fda000784c0ff */
[----:B------:R-:W-:Y:S01]  /*1df0*/  @P2 SHF.R.U32.HI R3, RZ, 0x10, R5 ;  /* 0x00000010ff032819 */ /* 0x000fe20000011605 */
[----:B------:R-:W-:Y:S01]  /*1e00*/  VOTEU.ANY UP0, P2 ;  /* 0x0000000000ff7886 */ /* 0x000fe20001000100 */
[----:B------:R-:W-:Y:S02]  /*1e10*/  @P2 MOV R11, R4 ;  /* 0x00000004000b2202 */ /* 0x000fe40000000f00 */
[----:B------:R-:W-:Y:S02]  /*1e20*/  @P2 R2UR.BROADCAST UR8, R3 ;  /* 0x00000000030822ca */ /* 0x000fe400008e0000 */
[----:B------:R-:W-:-:S11]  /*1e30*/  @P2 LOP3.LUT R8, R5, 0xffff, RZ, 0xc0, !PT ;  /* 0x0000ffff05082812 */ /* 0x000fd600078ec0ff */
[----:B------:R-:W-:Y:S01]  /*1e40*/  @UP0 UMOV UR36, UR8 ;  /* 0x0000000800240c82 */ /* 0x000fe20008000000 */
[----:B-1----:R-:W-:Y:S05]  /*1e50*/  @!P0 BRA `(.L_x_33) ;  /* 0x0000000000b88947 */ /* 0x002fea0003800000 */
[----:B------:R-:W4:Y:S01]  /*1e60*/  LDC.64 R4, c[0x0][0xb18] ;  /* 0x0002c600ff047b82 */ /* 0x000f220000000a00 */
[----:B------:R-:W-:-:S07]  /*1e70*/  ISETP.NE.AND P3, PT, R72, 0x1, PT ;  /* 0x000000014800780c */ /* 0x000fce0003f65270 */
[----:B------:R-:W1:Y:S08]  /*1e80*/  LDC.64 R6, c[0x0][0xb10] ;  /* 0x0002c400ff067b82 */ /* 0x000e700000000a00 */
[----:B------:R-:W2:Y:S08]  /*1e90*/  LDC R16, c[0x0][0xb20] ;  /* 0x0002c800ff107b82 */ /* 0x000eb00000000800 */
[----:B------:R-:W3:Y:S01]  /*1ea0*/  LDC R18, c[0x0][0xb0c] ;  /* 0x0002c300ff127b82 */ /* 0x000ee20000000800 */
[----:B----4-:R-:W-:Y:S01]  /*1eb0*/  IMAD.HI.U32 R17, R0, R5, RZ ;  /* 0x0000000500117227 */ /* 0x010fe200078e00ff */
[----:B------:R-:W-:-:S03]  /*1ec0*/  ISETP.NE.AND P0, PT, R4, 0x1, PT ;  /* 0x000000010400780c */ /* 0x000fc60003f05270 */
[----:B------:R-:W-:-:S03]  /*1ed0*/  IMAD.HI.U32 R5, R8, R5, RZ ;  /* 0x0000000508057227 */ /* 0x000fc600078e00ff */
[----:B------:R-:W4:Y:S01]  /*1ee0*/  LDC.64 R2, c[0x0][0xb28] ;  /* 0x0002ca00ff027b82 */ /* 0x000f220000000a00 */
[----:B-1----:R-:W-:-:S04]  /*1ef0*/  IMAD.HI.U32 R20, R9, R6, RZ ;  /* 0x0000000609147227 */ /* 0x002fc800078e00ff */
[----:B------:R-:W-:Y:S01]  /*1f00*/  IMAD.HI.U32 R22, R11, R6, RZ ;  /* 0x000000060b167227 */ /* 0x000fe200078e00ff */
[----:B------:R-:W-:Y:S02]  /*1f10*/  SHF.R.U32.HI R20, RZ, R7, R20 ;  /* 0x00000007ff147219 */ /* 0x000fe40000011614 */
[-C--:B--2---:R-:W-:Y:S02]  /*1f20*/  SHF.R.U32.HI R17, RZ, R16.reuse, R17 ;  /* 0x00000010ff117219 */ /* 0x084fe40000011611 */
[----:B------:R-:W-:Y:S02]  /*1f30*/  SHF.R.U32.HI R5, RZ, R16, R5 ;  /* 0x00000010ff057219 */ /* 0x000fe40000011605 */
[----:B------:R-:W-:Y:S02]  /*1f40*/  SEL R17, R0, R17, !P0 ;  /* 0x0000001100117207 */ /* 0x000fe40004000000 */
[----:B------:R-:W-:Y:S02]  /*1f50*/  SHF.R.U32.HI R22, RZ, R7, R22 ;  /* 0x00000007ff167219 */ /* 0x000fe40000011616 */
[----:B---3--:R-:W-:-:S02]  /*1f60*/  ISETP.NE.AND P1, PT, R18, 0x1, PT ;  /* 0x000000011200780c */ /* 0x008fc40003f25270 */
[----:B------:R-:W-:Y:S02]  /*1f70*/  SEL R5, R8, R5, !P0 ;  /* 0x0000000508057207 */ /* 0x000fe40004000000 */
[----:B------:R-:W-:Y:S02]  /*1f80*/  SEL R19, R9, R20, !P1 ;  /* 0x0000001409137207 */ /* 0x000fe40004800000 */
[----:B------:R-:W-:Y:S01]  /*1f90*/  SEL R7, R11, R22, !P1 ;  /* 0x000000160b077207 */ /* 0x000fe20004800000 */
[----:B----4-:R-:W-:-:S04]  /*1fa0*/  IMAD.HI.U32 R20, R17, R2, RZ ;  /* 0x0000000211147227 */ /* 0x010fc800078e00ff */
[----:B------:R-:W-:Y:S01]  /*1fb0*/  IMAD.HI.U32 R6, R19, R2, RZ ;  /* 0x0000000213067227 */ /* 0x000fe200078e00ff */
[----:B------:R-:W-:-:S04]  /*1fc0*/  @P3 SHF.R.U32.HI R17, RZ, R3, R20 ;  /* 0x00000003ff113219 */ /* 0x000fc80000011614 */
[----:B------:R-:W-:Y:S01]  /*1fd0*/  @P3 SHF.R.U32.HI R19, RZ, R3, R6 ;  /* 0x00000003ff133219 */ /* 0x000fe20000011606 */
[----:B------:R-:W-:-:S04]  /*1fe0*/  IMAD R17, R72, R17, RZ ;  /* 0x0000001148117224 */ /* 0x000fc800078e02ff */
[----:B------:R-:W-:Y:S01]  /*1ff0*/  IMAD R6, R72, R19, RZ ;  /* 0x0000001348067224 */ /* 0x000fe200078e02ff */
[C---:B------:R-:W-:Y:S02]  /*2000*/  ISETP.GE.AND P0, PT, R5.reuse, R17, PT ;  /* 0x000000110500720c */ /* 0x040fe40003f06270 */
[----:B------:R-:W-:Y:S02]  /*2010*/  IADD3 R17, PT, PT, -R5, RZ, RZ ;  /* 0x000000ff05117210 */ /* 0x000fe40007ffe1ff */
[----:B------:R-:W-:Y:S01]  /*2020*/  ISETP.GE.OR P0, PT, R7, R6, P0 ;  /* 0x000000060700720c */ /* 0x000fe20000706670 */
[----:B------:R-:W-:-:S04]  /*2030*/  IMAD.HI.U32 R6, R5, R2, RZ ;  /* 0x0000000205067227 */ /* 0x000fc800078e00ff */
[----:B------:R-:W-:Y:S01]  /*2040*/  IMAD R8, R4, R17, R8 ;  /* 0x0000001104087224 */ /* 0x000fe200078e0208 */
[----:B------:R-:W-:-:S04]  /*2050*/  SHF.R.U32.HI R6, RZ, R3, R6 ;  /* 0x00000003ff067219 */ /* 0x000fc80000011606 */
[----:B------:R-:W-:-:S03]  /*2060*/  SEL R6, R5, R6, !P3 ;  /* 0x0000000605067207 */ /* 0x000fc60005800000 */
[----:B------:R-:W-:-:S04]  /*2070*/  @!P0 IMAD.HI.U32 R16, R7, R2, RZ ;  /* 0x0000000207108227 */ /* 0x000fc800078e00ff */
[----:B------:R-:W-:Y:S01]  /*2080*/  IMAD.MOV R2, RZ, RZ, -R6 ;  /* 0x000000ffff027224 */ /* 0x000fe200078e0a06 */
[----:B------:R-:W-:-:S03]  /*2090*/  @!P0 SHF.R.U32.HI R16, RZ, R3, R16 ;  /* 0x00000003ff108219 */ /* 0x000fc60000011610 */
[----:B------:R-:W-:Y:S01]  /*20a0*/  IMAD R2, R72, R2, R5 ;  /* 0x0000000248027224 */ /* 0x000fe200078e0205 */
        /* <DEDUP_REMOVED lines=9> */
.L_x_33:
[----:B------:R-:W1:Y:S02]  /*2140*/  LDCU UR8, c[0x0][0xb30] ;  /* 0x00016600ff0877ac */ /* 0x000e640008000800 */
[----:B-1----:R-:W-:-:S09]  /*2150*/  UISETP.NE.AND UP0, UPT, UR8, 0x1, UPT ;  /* 0x000000010800788c */ /* 0x002fd2000bf05270 */
[----:B------:R-:W-:Y:S05]  /*2160*/  BRA.U UP0, `(.L_x_34) ;  /* 0x0000000100407547 */ /* 0x000fea000b800000 */
[----:B------:R-:W1:Y:S08]  /*2170*/  LDC.64 R4, c[0x0][0xb10] ;  /* 0x0002c400ff047b82 */ /* 0x000e700000000a00 */
[----:B------:R-:W2:Y:S08]  /*2180*/  LDC.64 R2, c[0x0][0xb18] ;  /* 0x0002c600ff027b82 */ /* 0x000eb00000000a00 */
[----:B------:R-:W3:Y:S08]  /*2190*/  LDC R6, c[0x0][0xb20] ;  /* 0x0002c800ff067b82 */ /* 0x000ef00000000800 */
[----:B------:R-:W4:Y:S01]  /*21a0*/  LDC R16, c[0x0][0xb0c] ;  /* 0x0002c300ff107b82 */ /* 0x000f220000000800 */
[----:B-1----:R-:W-:-:S05]  /*21b0*/  IMAD.HI.U32 R4, R11, R4, RZ ;  /* 0x000000040b047227 */ /* 0x002fca00078e00ff */
[----:B------:R-:W-:Y:S01]  /*21c0*/  SHF.R.U32.HI R4, RZ, R5, R4 ;  /* 0x00000005ff047219 */ /* 0x000fe20000011604 */
[----:B--2---:R-:W-:Y:S01]  /*21d0*/  IMAD.HI.U32 R3, R8, R3, RZ ;  /* 0x0000000308037227 */ /* 0x004fe200078e00ff */
[----:B------:R-:W-:-:S04]  /*21e0*/  ISETP.NE.AND P0, PT, R2, 0x1, PT ;  /* 0x000000010200780c */ /* 0x000fc80003f05270 */
[----:B---3--:R-:W-:-:S04]  /*21f0*/  SHF.R.U32.HI R3, RZ, R6, R3 ;  /* 0x00000006ff037219 */ /* 0x008fc80000011603 */
[----:B------:R-:W-:Y:S02]  /*2200*/  SEL R3, R8, R3, !P0 ;  /* 0x0000000308037207 */ /* 0x000fe40004000000 */
[----:B----4-:R-:W-:-:S04]  /*2210*/  ISETP.NE.AND P1, PT, R16, 0x1, PT ;  /* 0x000000011000780c */ /* 0x010fc80003f25270 */
[----:B------:R-:W-:-:S05]  /*2220*/  SEL R4, R11, R4, !P1 ;  /* 0x000000040b047207 */ /* 0x000fca0004800000 */
[----:B------:R-:W-:Y:S02]  /*2230*/  IMAD.IADD R5, R3, 0x1, -R4 ;  /* 0x0000000103057824 */ /* 0x000fe400078e0a04 */
[----:B------:R-:W-:Y:S02]  /*2240*/  IMAD.IADD R3, R4, 0x1, -R3 ;  /* 0x0000000104037824 */ /* 0x000fe400078e0a03 */
[----:B------:R-:W-:Y:S02]  /*2250*/  IMAD R11, R5, R16, R11 ;  /* 0x00000010050b7224 */ /* 0x000fe400078e020b */
[----:B------:R-:W-:-:S07]  /*2260*/  IMAD R8, R3, R2, R8 ;  /* 0x0000000203087224 */ /* 0x000fce00078e0208 */
.L_x_34:
[----:B------:R-:W-:Y:S01]  /*2270*/  VIADD R14, R14, 0x1 ;  /* 0x000000010e0e7836 */ /* 0x000fe20000000000 */
[----:B------:R-:W-:Y:S01]  /*2280*/  PLOP3.LUT P1, PT, PT, PT, PT, 0x80, 0x8 ;  /* 0x000000000008781c */ /* 0x000fe20003f2f070 */
[----:B------:R-:W-:Y:S02]  /*2290*/  IMAD.IADD R21, R11, 0x1, R170 ;  /* 0x000000010b157824 */ /* 0x000fe400078e02aa */
[----:B------:R-:W-:Y:S01]  /*22a0*/  IMAD.IADD R20, R8, 0x1, R147 ;  /* 0x0000000108147824 */ /* 0x000fe200078e0293 */
[----:B------:R-:W-:-:S04]  /*22b0*/  ISETP.NE.AND P0, PT, R14, 0x2, PT ;  /* 0x000000020e00780c */ /* 0x000fc80003f05270 */
[----:B------:R-:W-:Y:S02]  /*22c0*/  SEL R2, RZ, 0x1, P0 ;  /* 0x00000001ff027807 */ /* 0x000fe40000000000 */
[----:B------:R-:W-:Y:S02]  /*22d0*/  SEL R14, R14, RZ, P0 ;  /* 0x000000ff0e0e7207 */ /* 0x000fe40000000000 */
[----:B------:R-:W-:Y:S01]  /*22e0*/  LOP3.LUT R13, R13, R2, RZ, 0x3c, !PT ;  /* 0x000000020d0d7212 */ /* 0x000fe200078e3cff */
[----:B------:R-:W-:Y:S06]  /*22f0*/  @P2 BRA `(.L_x_35) ;  /* 0xfffffff000982947 */ /* 0x000fec000383ffff */
[----:B------:R-:W-:Y:S01]  /*2300*/  UIADD3 UR4, UPT, UPT, UR4, 0x38, URZ ;  /* 0x0000003804047890 */ /* 0x000fe2000fffe0ff */
[----:B------:R-:W-:-:S03]  /*2310*/  SHF.L.U32 R3, R15, 0x1f, RZ ;  /* 0x0000001f0f037819 */ /* 0x000fc600000006ff */
[----:B------:R-:W-:-:S09]  /*2320*/  ULEA UR5, UR6, UR4, 0x3 ;  /* 0x0000000406057291 */ /* 0x000fd2000f8e18ff */
[----:B------:R-:W1:Y:S02]  /*2330*/  SYNCS.PHASECHK.TRANS64.TRYWAIT P0, [UR5], R3 ;  /* 0x00000003ff0075a7 */ /* 0x000e640008001105 */
[----:B-1----:R-:W-:Y:S05]  /*2340*/  @!P0 BRA `(.L_x_36) ;  /* 0x0000008c00c48947 */ /* 0x002fea0003800000 */
.L_x_134:
[----:B------:R-:W-:-:S04]  /*2350*/  UIADD3 UR6, UPT, UPT, UR6, 0x1, URZ ;  /* 0x0000000106067890 */ /* 0x000fc8000fffe0ff */
[----:B------:R-:W-:-:S04]  /*2360*/  UISETP.NE.AND UP0, UPT, UR6, 0x7, UPT ;  /* 0x000000070600788c */ /* 0x000fc8000bf05270 */
[----:B------:R-:W-:Y:S02]  /*2370*/  USEL UR7, URZ, 0x1, UP0 ;  /* 0x00000001ff077887 */ /* 0x000fe40008000000 */
[----:B------:R-:W-:-:S04]  /*2380*/  USEL UR6, UR6, URZ, UP0 ;  /* 0x000000ff06067287 */ /* 0x000fc80008000000 */
[----:B------:R-:W-:Y:S01]  /*2390*/  ULEA UR5, UR6, UR4, 0x3 ;  /* 0x0000000406057291 */ /* 0x000fe2000f8e18ff */
[----:B------:R-:W-:-:S04]  /*23a0*/  LOP3.LUT R2, R15, UR7, RZ, 0x3c, !PT ;  /* 0x000000070f027c12 */ /* 0x000fc8000f8e3cff */
[----:B-1----:R-:W-:-:S04]  /*23b0*/  SHF.L.U32 R3, R2, 0x1f, RZ ;  /* 0x0000001f02037819 */ /* 0x002fc800000006ff */
[----:B------:R-:W1:Y:S02]  /*23c0*/  SYNCS.PHASECHK.TRANS64.TRYWAIT P0, [UR5], R3 ;  /* 0x00000003ff0075a7 */ /* 0x000e640008001105 */
[----:B-1----:R-:W-:Y:S05]  /*23d0*/  @!P0 BRA `(.L_x_37) ;  /* 0x0000008c00b88947 */ /* 0x002fea0003800000 */
.L_x_136:
        /* <DEDUP_REMOVED lines=9> */
.L_x_138:
        /* <DEDUP_REMOVED lines=9> */
.L_x_140:
        /* <DEDUP_REMOVED lines=9> */
.L_x_142:
        /* <DEDUP_REMOVED lines=9> */
.L_x_144:
[----:B------:R-:W-:-:S04]  /*2620*/  UIADD3 UR6, UPT, UPT, UR6, 0x1, URZ ;  /* 0x0000000106067890 */ /* 0x000fc8000fffe0ff */
[----:B------:R-:W-:-:S04]  /*2630*/  UISETP.NE.AND UP0, UPT, UR6, 0x7, UPT ;  /* 0x000000070600788c */ /* 0x000fc8000bf05270 */
[----:B------:R-:W-:Y:S02]  /*2640*/  USEL UR5, URZ, 0x1, UP0 ;  /* 0x00000001ff057887 */ /* 0x000fe40008000000 */
[----:B------:R-:W-:-:S04]  /*2650*/  USEL UR6, UR6, URZ, UP0 ;  /* 0x000000ff06067287 */ /* 0x000fc80008000000 */
[----:B------:R-:W-:Y:S01]  /*2660*/  ULEA UR6, UR6, UR4, 0x3 ;  /* 0x0000000406067291 */ /* 0x000fe2000f8e18ff */
[----:B-1----:R-:W-:-:S04]  /*2670*/  LOP3.LUT R3, R2, UR5, RZ, 0x3c, !PT ;  /* 0x0000000502037c12 */ /* 0x002fc8000f8e3cff */
[----:B------:R-:W-:Y:S01]  /*2680*/  SHF.L.U32 R3, R3, 0x1f, RZ ;  /* 0x0000001f03037819 */ /* 0x000fe200000006ff */
[----:B----4-:R-:W-:-:S07]  /*2690*/  IMAD.U32 R0, RZ, RZ, UR6 ;  /* 0x00000006ff007e24 */ /* 0x010fce000f8e00ff */
.L_x_42:
[----:B-1----:R1:W2:Y:S02]  /*26a0*/  SYNCS.PHASECHK.TRANS64.TRYWAIT P0, [R0+URZ], R3 ;  /* 0x00000003000075a7 */ /* 0x0022a400080011ff */
[----:B--2---:R-:W-:Y:S05]  /*26b0*/  @!P0 NANOSLEEP.SYNCS 0x989680 ;  /* 0x009896800000895d */ /* 0x004fea0003900000 */
[----:B------:R-:W2:Y:S02]  /*26c0*/  @!P0 SYNCS.PHASECHK.TRANS64 P0, [R0+URZ], R3 ;  /* 0x00000003000085a7 */ /* 0x000ea400080010ff */
[----:B--2---:R-:W-:Y:S05]  /*26d0*/  @P0 EXIT ;  /* 0x000000000000094d */ /* 0x004fea0003800000 */
[----:B------:R-:W-:Y:S05]  /*26e0*/  BRA `(.L_x_42) ;  /* 0xfffffffc00ec7947 */ /* 0x000fea000383ffff */
.L_x_17:
[----:B------:R-:W-:-:S04]  /*26f0*/  UISETP.NE.AND UP1, UPT, UR37, URZ, UPT ;  /* 0x000000ff2500728c */ /* 0x000fc8000bf25270 */
[----:B------:R-:W-:-:S09]  /*2700*/  UISETP.NE.OR UP1, UPT, UR8, 0x1, UP1 ;  /* 0x000000010800788c */ /* 0x000fd20008f25670 */
[----:B------:R-:W-:Y:S05]  /*2710*/  BRA.U UP1, `(.L_x_43) ;  /* 0x0000000501487547 */ /* 0x000fea000b800000 */
[----:B------:R-:W-:Y:S01]  /*2720*/  ISETP.NE.AND P2, PT, R2, RZ, PT ;  /* 0x000000ff0200720c */ /* 0x000fe20003f45270 */
[----:B------:R-:W-:Y:S01]  /*2730*/  IMAD.MOV.U32 R12, RZ, RZ, 0x1 ;  /* 0x00000001ff0c7424 */ /* 0x000fe200078e00ff */
[----:B------:R-:W-:Y:S02]  /*2740*/  CS2R R10, SRZ ;  /* 0x00000000000a7805 */ /* 0x000fe4000001ff00 */
[----:B------:R-:W-:Y:S01]  /*2750*/  CS2R R8, SRZ ;  /* 0x0000000000087805 */ /* 0x000fe2000001ff00 */
[----:B------:R-:W-:Y:S01]  /*2760*/  UMOV UR4, 0x400 ;  /* 0x0000040000047882 */ /* 0x000fe20000000000 */
[----:B------:R-:W-:Y:S01]  /*2770*/  UMOV UR6, URZ ;  /* 0x000000ff00067c82 */ /* 0x000fe20008000000 */
[----:B------:R-:W-:-:S12]  /*2780*/  ULEA UR37, UR37, UR4, 0x18 ;  /* 0x0000000425257291 */ /* 0x000fd8000f8ec0ff */
.L_x_47:
[----:B------:R-:W-:Y:S02]  /*2790*/  LEA R0, R8, UR37, 0x3 ;  /* 0x0000002508007c11 */ /* 0x000fe4000f8e18ff */
[----:B------:R-:W-:-:S03]  /*27a0*/  SHF.L.U32 R5, R9, 0x1f, RZ ;  /* 0x0000001f09057819 */ /* 0x000fc600000006ff */
[----:B------:R-:W-:Y:S01]  /*27b0*/  VIADD R4, R0, 0x110 ;  /* 0x0000011000047836 */ /* 0x000fe20000000000 */
[----:B------:R-:W1:Y:S02]  /*27c0*/  SYNCS.PHASECHK.TRANS64.TRYWAIT P0, [R0+URZ+0x100], R5 ;  /* 0x00010005000075a7 */ /* 0x000e6400080011ff */
[----:B-1----:R-:W-:Y:S05]  /*27d0*/  @!P0 BRA `(.L_x_44) ;  /* 0x0000008c00308947 */ /* 0x002fea0003800000 */
.L_x_145:
[----:B------:R-:W-:Y:S01]  /*27e0*/  ULEA UR5, UR6, UR37, 0x3 ;  /* 0x0000002506057291 */ /* 0x000fe2000f8e18ff */
[----:B------:R-:W-:Y:S02]  /*27f0*/  PRMT R4, RZ, 0x654, R4 ;  /* 0x00000654ff047816 */ /* 0x000fe40000000004 */
[----:B-1----:R-:W-:Y:S01]  /*2800*/  SHF.L.U32 R5, R12, 0x1f, RZ ;  /* 0x0000001f0c057819 */ /* 0x002fe200000006ff */
[----:B------:R-:W-:Y:S01]  /*2810*/  UIADD3 UR4, UPT, UPT, UR5, 0xc0, URZ ;  /* 0x000000c005047890 */ /* 0x000fe2000fffe0ff */
[----:B------:R1:W-:Y:S05]  /*2820*/  SYNCS.ARRIVE.TRANS64.RED.A1T0 RZ, [R4+URZ], RZ ;  /* 0x000000ff04ff79a7 */ /* 0x0003ea00081004ff */
[----:B------:R-:W-:Y:S01]  /*2830*/  IMAD.U32 R7, RZ, RZ, UR4 ;  /* 0x00000004ff077e24 */ /* 0x000fe2000f8e00ff */
[----:B------:R-:W2:Y:S04]  /*2840*/  SYNCS.PHASECHK.TRANS64.TRYWAIT P0, [UR5+0xd0], R5 ;  /* 0x0000d005ff0075a7 */ /* 0x000ea80008001105 */
[----:B------:R-:W-:Y:S01]  /*2850*/  PRMT R6, R2, 0x654, R7 ;  /* 0x0000065402067816 */ /* 0x000fe20000000007 */
[----:B-1----:R-:W-:Y:S01]  /*2860*/  @!P2 IMAD.MOV.U32 R4, RZ, RZ, 0x10 ;  /* 0x00000010ff04a424 */ /* 0x002fe200078e00ff */
[----:B--2---:R-:W-:Y:S06]  /*2870*/  @!P0 BRA `(.L_x_45) ;  /* 0x0000008c001c8947 */ /* 0x004fec0003800000 */
.L_x_147:
[----:B------:R-:W-:Y:S01]  /*2880*/  ULEA UR4, UR6, UR37, 0x4 ;  /* 0x0000002506047291 */ /* 0x000fe2000f8e20ff */
[----:B------:R-:W-:Y:S01]  /*2890*/  SEL R3, R6, R3, !P2 ;  /* 0x0000000306037207 */ /* 0x000fe20005000000 */
[----:B------:R-:W-:Y:S01]  /*28a0*/  UIADD3 UR5, UPT, UPT, UR5, 0xc0, URZ ;  /* 0x000000c005057890 */ /* 0x000fe2000fffe0ff */
[----:B-1----:R-:W-:Y:S01]  /*28b0*/  LEA R0, R11, UR37, 0x3 ;  /* 0x000000250b007c11 */ /* 0x002fe2000f8e18ff */
[----:B------:R-:W-:Y:S01]  /*28c0*/  UIADD3 UR4, UPT, UPT, UR4, 0x130, URZ ;  /* 0x0000013004047890 */ /* 0x000fe2000fffe0ff */
[----:B------:R-:W-:Y:S01]  /*28d0*/  SHF.L.U32 R5, R10, 0x1f, RZ ;  /* 0x0000001f0a057819 */ /* 0x000fe200000006ff */
[----:B------:R1:W-:Y:S01]  /*28e0*/  @!P2 SYNCS.ARRIVE.TRANS64.RED RZ, [R3+URZ], R4 ;  /* 0x0000000403ffa9a7 */ /* 0x0003e200080004ff */
[----:B------:R-:W-:Y:S01]  /*28f0*/  UIADD3 UR6, UPT, UPT, UR6, 0x1, URZ ;  /* 0x0000000106067890 */ /* 0x000fe2000fffe0ff */
[----:B------:R-:W-:-:S03]  /*2900*/  VIADD R8, R8, 0x1 ;  /* 0x0000000108087836 */ /* 0x000fc60000000000 */
[----:B------:R-:W-:Y:S02]  /*2910*/  UISETP.NE.AND UP0, UPT, UR6, 0x2, UPT ;  /* 0x000000020600788c */ /* 0x000fe4000bf05270 */
[----:B------:R-:W-:Y:S06]  /*2920*/  UGETNEXTWORKID.BROADCAST [UR4], [UR5] ;  /* 0x00000000040073ca */ /* 0x000fec0008000100 */
[----:B------:R-:W-:Y:S01]  /*2930*/  USEL UR4, URZ, 0x1, UP0 ;  /* 0x00000001ff047887 */ /* 0x000fe20008000000 */
[----:B------:R-:W-:Y:S01]  /*2940*/  ISETP.NE.AND P0, PT, R8, 0x2, PT ;  /* 0x000000020800780c */ /* 0x000fe20003f05270 */
[----:B------:R-:W-:Y:S01]  /*2950*/  USEL UR6, UR6, URZ, UP0 ;  /* 0x000000ff06067287 */ /* 0x000fe20008000000 */
[----:B------:R-:W2:Y:S03]  /*2960*/  SYNCS.PHASECHK.TRANS64.TRYWAIT P1, [R0+URZ+0xc0], R5 ;  /* 0x0000c005000075a7 */ /* 0x000ea600080211ff */
[----:B------:R-:W-:Y:S01]  /*2970*/  LOP3.LUT R12, R12, UR4, RZ, 0x3c, !PT ;  /* 0x000000040c0c7c12 */ /* 0x000fe2000f8e3cff */
[----:B-12---:R-:W-:Y:S07]  /*2980*/  @!P1 BRA `(.L_x_46) ;  /* 0x0000008800f09947 */ /* 0x006fee0003800000 */
.L_x_148:
[C---:B------:R-:W-:Y:S01]  /*2990*/  LEA R4, R11.reuse, UR37, 0x4 ;  /* 0x000000250b047c11 */ /* 0x040fe2000f8e20ff */
[----:B-1----:R-:W-:Y:S01]  /*29a0*/  VIADD R0, R0, 0xd0 ;  /* 0x000000d000007836 */ /* 0x002fe20000000000 */
[----:B------:R-:W-:Y:S01]  /*29b0*/  SEL R8, R8, RZ, P0 ;  /* 0x000000ff08087207 */ /* 0x000fe20000000000 */
[----:B------:R-:W-:-:S03]  /*29c0*/  VIADD R11, R11, 0x1 ;  /* 0x000000010b0b7836 */ /* 0x000fc60000000000 */
[----:B------:R-:W1:Y:S01]  /*29d0*/  LDS.128 R4, [R4+0x130] ;  /* 0x0001300004047984 */ /* 0x000e620000000c00 */
[----:B------:R-:W-:Y:S02]  /*29e0*/  PRMT R0, RZ, 0x654, R0 ;  /* 0x00000654ff007816 */ /* 0x000fe40000000000 */
[C---:B------:R-:W-:Y:S01]  /*29f0*/  ISETP.NE.AND P1, PT, R11.reuse, 0x2, PT ;  /* 0x000000020b00780c */ /* 0x040fe20003f25270 */
[----:B------:R-:W-:Y:S01]  /*2a00*/  @!PT LDS RZ, [RZ] ;  /* 0x00000000fffff984 */ /* 0x000fe20000000800 */
[----:B------:R-:W-:Y:S01]  /*2a10*/  @!PT LDS RZ, [RZ] ;  /* 0x00000000fffff984 */ /* 0x000fe20000000800 */
[----:B------:R-:W-:Y:S01]  /*2a20*/  @!PT LDS RZ, [RZ] ;  /* 0x00000000fffff984 */ /* 0x000fe20000000800 */
[----:B------:R-:W-:Y:S01]  /*2a30*/  @!PT LDS RZ, [RZ] ;  /* 0x00000000fffff984 */ /* 0x000fe20000000800 */
[----:B------:R2:W-:Y:S06]  /*2a40*/  MEMBAR.ALL.CTA ;  /* 0x0000000000007992 */ /* 0x0005ec0000008000 */
[----:B--2---:R-:W2:Y:S01]  /*2a50*/  FENCE.VIEW.ASYNC.S ;  /* 0x00000000000073c6 */ /* 0x004ea20000000000 */
[----:B------:R-:W-:Y:S01]  /*2a60*/  SEL R11, R11, RZ, P1 ;  /* 0x000000ff0b0b7207 */ /* 0x000fe20000800000 */
[----:B--2---:R2:W-:Y:S01]  /*2a70*/  SYNCS.ARRIVE.TRANS64.RED.A1T0 RZ, [R0+URZ], RZ ;  /* 0x000000ff00ff79a7 */ /* 0x0045e200081004ff */
[----:B-1----:R-:W-:-:S02]  /*2a80*/  LOP3.LUT P3, RZ, R6, 0x1, RZ, 0xc0, !PT ;  /* 0x0000000106ff7812 */ /* 0x002fc4000786c0ff */
[----:B------:R-:W-:-:S04]  /*2a90*/  SEL R5, RZ, 0x1, P1 ;  /* 0x00000001ff057807 */ /* 0x000fc80000800000 */
[----:B------:R-:W-:Y:S02]  /*2aa0*/  LOP3.LUT R10, R10, R5, RZ, 0x3c, !PT ;  /* 0x000000050a0a7212 */ /* 0x000fe400078e3cff */
[----:B--2---:R-:W-:-:S04]  /*2ab0*/  SEL R0, RZ, 0x1, P0 ;  /* 0x00000001ff007807 */ /* 0x004fc80000000000 */
[----:B------:R-:W-:Y:S01]  /*2ac0*/  LOP3.LUT R9, R9, R0, RZ, 0x3c, !PT ;  /* 0x0000000009097212 */ /* 0x000fe200078e3cff */
[----:B------:R-:W-:Y:S06]  /*2ad0*/  @P3 BRA `(.L_x_47) ;  /* 0xfffffffc002c3947 */ /* 0x000fec000383ffff */
[----:B------:R-:W-:Y:S01]  /*2ae0*/  ULEA UR5, UR6, UR37, 0x3 ;  /* 0x0000002506057291 */ /* 0x000fe2000f8e18ff */
[----:B------:R-:W-:-:S08]  /*2af0*/  SHF.L.U32 R3, R12, 0x1f, RZ ;  /* 0x0000001f0c037819 */ /* 0x000fd000000006ff */
[----:B------:R-:W1:Y:S02]  /*2b00*/  SYNCS.PHASECHK.TRANS64 P0, [UR5+0xd0], R3 ;  /* 0x0000d003ff0075a7 */ /* 0x000e640008001005 */
[----:B-1----:R-:W-:Y:S05]  /*2b10*/  @P0 BRA `(.L_x_48) ;  /* 0x0000000000080947 */ /* 0x002fea0003800000 */
[----:B------:R-:W1:Y:S02]  /*2b20*/  SYNCS.PHASECHK.TRANS64.TRYWAIT P0, [UR5+0xd0], R3 ;  /* 0x0000d003ff0075a7 */ /* 0x000e640008001105 */
[----:B-1----:R-:W-:Y:S05]  /*2b30*/  @!P0 BRA `(.L_x_49) ;  /* 0x0000008800988947 */ /* 0x002fea0003800000 */
.L_x_48:
[----:B------:R-:W-:-:S04]  /*2b40*/  UIADD3 UR4, UPT, UPT, UR6, 0x1, URZ ;  /* 0x0000000106047890 */ /* 0x000fc8000fffe0ff */
[----:B------:R-:W-:-:S04]  /*2b50*/  UISETP.NE.AND UP0, UPT, UR4, 0x2, UPT ;  /* 0x000000020400788c */ /* 0x000fc8000bf05270 */
[----:B------:R-:W-:Y:S02]  /*2b60*/  USEL UR7, URZ, 0x1, UP0 ;  /* 0x00000001ff077887 */ /* 0x000fe40008000000 */
[----:B------:R-:W-:-:S04]  /*2b70*/  USEL UR4, UR4, URZ, UP0 ;  /* 0x000000ff04047287 */ /* 0x000fc80008000000 */
[----:B------:R-:W-:Y:S01]  /*2b80*/  ULEA UR4, UR4, UR37, 0x3 ;  /* 0x0000002504047291 */ /* 0x000fe2000f8e18ff */
[----:B-1----:R-:W-:-:S04]  /*2b90*/  LOP3.LUT R3, R12, UR7, RZ, 0x3c, !PT ;  /* 0x000000070c037c12 */ /* 0x002fc8000f8e3cff */
[----:B------:R-:W-:-:S04]  /*2ba0*/  SHF.L.U32 R0, R3, 0x1f, RZ ;  /* 0x0000001f03007819 */ /* 0x000fc800000006ff */
[----:B------:R-:W1:Y:S02]  /*2bb0*/  SYNCS.PHASECHK.TRANS64 P0, [UR4+0xd0], R0 ;  /* 0x0000d000ff0075a7 */ /* 0x000e640008001004 */
[----:B-1----:R-:W-:Y:S05]  /*2bc0*/  @P0 EXIT ;  /* 0x000000000000094d */ /* 0x002fea0003800000 */
[----:B------:R-:W-:Y:S02]  /*2bd0*/  SHF.L.U32 R3, R3, 0x1f, RZ ;  /* 0x0000001f03037819 */ /* 0x000fe400000006ff */
[----:B------:R-:W-:-:S07]  /*2be0*/  MOV R0, UR4 ;  /* 0x0000000400007c02 */ /* 0x000fce0008000f00 */
.L_x_50:
[----:B-1----:R1:W2:Y:S02]  /*2bf0*/  SYNCS.PHASECHK.TRANS64.TRYWAIT P0, [R0+URZ+0xd0], R3 ;  /* 0x0000d003000075a7 */ /* 0x0022a400080011ff */
[----:B--2---:R-:W-:Y:S05]  /*2c00*/  @!P0 NANOSLEEP.SYNCS 0x989680 ;  /* 0x009896800000895d */ /* 0x004fea0003900000 */
[----:B------:R-:W2:Y:S02]  /*2c10*/  @!P0 SYNCS.PHASECHK.TRANS64 P0, [R0+URZ+0xd0], R3 ;  /* 0x0000d003000085a7 */ /* 0x000ea400080010ff */
[----:B--2---:R-:W-:Y:S05]  /*2c20*/  @P0 EXIT ;  /* 0x000000000000094d */ /* 0x004fea0003800000 */
[----:B------:R-:W-:Y:S05]  /*2c30*/  BRA `(.L_x_50) ;  /* 0xfffffffc00ec7947 */ /* 0x000fea000383ffff */
.L_x_43:
[----:B------:R-:W-:-:S09]  /*2c40*/  UISETP.NE.AND UP1, UPT, UR8, URZ, UPT ;  /* 0x000000ff0800728c */ /* 0x000fd2000bf25270 */
[----:B------:R-:W-:Y:S05]  /*2c50*/  BRA.U UP1, `(.L_x_51) ;  /* 0x0000000d01347547 */ /* 0x000fea000b800000 */
[----:B------:R-:W-:Y:S01]  /*2c60*/  UMOV UR4, 0x40 ;  /* 0x0000004000047882 */ /* 0x000fe20000000000 */
[----:B------:R-:W-:Y:S01]  /*2c70*/  NOP ;  /* 0x0000000000007918 */ /* 0x000fe20000000000 */
[----:B------:R-:W-:Y:S01]  /*2c80*/  ULEA UR4, UR37, UR4, 0x18 ;  /* 0x0000000425047291 */ /* 0x000fe2000f8ec0ff */
[----:B------:R-:W-:Y:S02]  /*2c90*/  UMOV UR5, 0x400 ;  /* 0x0000040000057882 */ /* 0x000fe40000000000 */
[----:B------:R-:W-:-:S06]  /*2ca0*/  ULEA UR37, UR37, UR5, 0x18 ;  /* 0x0000000525257291 */ /* 0x000fcc000f8ec0ff */
[----:B------:R-:W1:Y:S02]  /*2cb0*/  LDS.U8 R0, [UR4+0x1c] ;  /* 0x00001c04ff007984 */ /* 0x000e640008000000 */
[----:B-1----:R-:W-:-:S13]  /*2cc0*/  ISETP.NE.AND P0, PT, R0, RZ, PT ;  /* 0x000000ff0000720c */ /* 0x002fda0003f05270 */
[----:B------:R-:W-:Y:S05]  /*2cd0*/  @P0 BRA `(.L_x_52) ;  /* 0x0000000000580947 */ /* 0x000fea0003800000 */
[----:B------:R-:W-:-:S13]  /*2ce0*/  ELECT P0, URZ, PT ;  /* 0x0000000000ff782f */ /* 0x000fda0003800000 */
[----:B------:R-:W-:Y:S05]  /*2cf0*/  @!P0 BRA `(.L_x_53) ;  /* 0x0000000000608947 */ /* 0x000fea0003800000 */
[----:B------:R-:W-:Y:S01]  /*2d00*/  UMOV UR5, 0x10 ;  /* 0x0000001000057882 */ /* 0x000fe20000000000 */
[----:B------:R-:W-:Y:S01]  /*2d10*/  HFMA2 R0, -RZ, RZ, 0, 5.9604644775390625e-08 ;  /* 0x00000001ff007431 */ /* 0x000fe200000001ff */
[----:B------:R-:W-:-:S03]  /*2d20*/  MOV R2, 0xffff ;  /* 0x0000ffff00027802 */ /* 0x000fc60000000f00 */
[----:B------:R-:W-:Y:S04]  /*2d30*/  DEPBAR.LE SB1, 0x36 ;  /* 0x00009d800000791a */ /* 0x000fe80000000000 */
[----:B------:R-:W1:Y:S02]  /*2d40*/  UTCATOMSWS.FIND_AND_SET.ALIGN UP0, UR5, UR5 ;  /* 0x00000005000575e3 */ /* 0x000e640008000800 */
[----:B-1----:R-:W-:Y:S01]  /*2d50*/  MOV R3, UR5 ;  /* 0x0000000500037c02 */ /* 0x002fe20008000f00 */
[----:B------:R-:W-:Y:S06]  /*2d60*/  BRA.U UP0, `(.L_x_54) ;  /* 0x0000000100187547 */ /* 0x000fec000b800000 */
.L_x_55:
[----:B------:R-:W-:Y:S05]  /*2d70*/  NANOSLEEP 0x64 ;  /* 0x000000640000795d */ /* 0x000fea0003800000 */
[----:B------:R-:W-:-:S05]  /*2d80*/  UMOV UR5, 0x10 ;  /* 0x0000001000057882 */ /* 0x000fca0000000000 */
[----:B------:R-:W-:Y:S04]  /*2d90*/  DEPBAR.LE SB1, 0x36 ;  /* 0x00009d800000791a */ /* 0x000fe80000000000 */
[----:B------:R-:W1:Y:S02]  /*2da0*/  UTCATOMSWS.FIND_AND_SET.ALIGN UP0, UR5, UR5 ;  /* 0x00000005000575e3 */ /* 0x000e640008000800 */
[----:B-1----:R-:W-:Y:S01]  /*2db0*/  MOV R3, UR5 ;  /* 0x0000000500037c02 */ /* 0x002fe20008000f00 */
[----:B------:R-:W-:Y:S05]  /*2dc0*/  BRA.U !UP0, `(.L_x_55) ;  /* 0xfffffffd08e87547 */ /* 0x000fea000b83ffff */
.L_x_54:
[-C--:B------:R-:W-:Y:S02]  /*2dd0*/  SHF.L.U32 R2, R2, R3.reuse, RZ ;  /* 0x0000000302027219 */ /* 0x080fe400000006ff */
[----:B------:R-:W-:Y:S01]  /*2de0*/  SHF.L.U32 R0, R0, R3, RZ ;  /* 0x0000000300007219 */ /* 0x000fe200000006ff */
[----:B------:R-:W-:Y:S02]  /*2df0*/  IMAD.SHL.U32 R3, R3, 0x20, RZ ;  /* 0x0000002003037824 */ /* 0x000fe400078e00ff */
[----:B------:R1:W-:Y:S04]  /*2e00*/  ATOMS.OR RZ, [UR4+0x14], R2 ;  /* 0x00001402ffff798c */ /* 0x0003e8000b000004 */
[----:B------:R1:W-:Y:S04]  /*2e10*/  ATOMS.OR RZ, [UR4+0x18], R0 ;  /* 0x00001800ffff798c */ /* 0x0003e8000b000004 */
[----:B------:R1:W-:Y:S01]  /*2e20*/  STS [UR37+0x150], R3 ;  /* 0x00015003ff007988 */ /* 0x0003e20008000825 */
[----:B------:R-:W-:Y:S05]  /*2e30*/  BRA `(.L_x_53) ;  /* 0x0000000000107947 */ /* 0x000fea0003800000 */
.L_x_52:
[----:B------:R-:W-:Y:S02]  /*2e40*/  MOV R0, 0xffffffff ;  /* 0xffffffff00007802 */ /* 0x000fe40000000f00 */
[----:B------:R-:W-:-:S03]  /*2e50*/  MOV R2, 0x2e80 ;  /* 0x00002e8000027802 */ /* 0x000fc60000000f00 */
[----:B------:R1:W-:Y:S04]  /*2e60*/  STS [UR37+0x150], R0 ;  /* 0x00015000ff007988 */ /* 0x0003e80008000825 */
[----:B-1-3-5:R-:W-:Y:S05]  /*2e70*/  CALL.REL.NOINC `($__internal_1_$__cuda_sm10x_tcgen05_guardrail_trap_phase_invalid_during_alloc) ;  /* 0x0000008c00ac7944 */ /* 0x02afea0003c00000 */
.L_x_53:
[----:B------:R-:W-:Y:S05]  /*2e80*/  WARPSYNC.ALL ;  /* 0x0000000000007948 */ /* 0x000fea0003800000 */
[----:B------:R-:W2:Y:S01]  /*2e90*/  S2UR UR6, SR_CgaCtaId ;  /* 0x00000000000679c3 */ /* 0x000ea20000008800 */
[----:B------:R-:W-:Y:S01]  /*2ea0*/  UMOV UR4, 0x400 ;  /* 0x0000040000047882 */ /* 0x000fe20000000000 */
[----:B------:R-:W-:-:S06]  /*2eb0*/  NOP ;  /* 0x0000000000007918 */ /* 0x000fcc0000000000 */
[----:B------:R-:W-:Y:S06]  /*2ec0*/  BAR.ARV 0x6, 0xa0 ;  /* 0x0182800000007b1d */ /* 0x000fec0000002000 */
[----:B------:R-:W4:Y:S01]  /*2ed0*/  LDCU UR7, c[0x0][0x38c] ;  /* 0x00007180ff0777ac */ /* 0x000f220008000800 */
[----:B------:R-:W-:Y:S01]  /*2ee0*/  IMAD.MOV.U32 R11, RZ, RZ, 0x1 ;  /* 0x00000001ff0b7424 */ /* 0x000fe200078e00ff */
[----:B------:R-:W-:Y:S01]  /*2ef0*/  CS2R R8, SRZ ;  /* 0x0000000000087805 */ /* 0x000fe2000001ff00 */
[----:B------:R-:W-:Y:S01]  /*2f00*/  IMAD.MOV.U32 R10, RZ, RZ, RZ ;  /* 0x000000ffff0a7224 */ /* 0x000fe200078e00ff */
[----:B------:R-:W-:Y:S01]  /*2f10*/  UMOV UR18, URZ ;  /* 0x000000ff00127c82 */ /* 0x000fe20008000000 */
[----:B------:R-:W-:Y:S01]  /*2f20*/  UMOV UR17, URZ ;  /* 0x000000ff00117c82 */ /* 0x000fe20008000000 */
[----:B------:R-:W-:Y:S01]  /*2f30*/  UMOV UR22, 0x0 ;  /* 0x0000000000167882 */ /* 0x000fe20000000000 */
[----:B------:R-:W-:Y:S01]  /*2f40*/  UMOV UR23, 0x8400490 ;  /* 0x0840049000177882 */ /* 0x000fe20000000000 */
[----:B------:R-:W-:Y:S01]  /*2f50*/  UMOV UR20, 0x0 ;  /* 0x0000000000147882 */ /* 0x000fe20000000000 */
[----:B------:R-:W-:Y:S01]  /*2f60*/  UMOV UR21, 0x8400490 ;  /* 0x0840049000157882 */ /* 0x000fe20000000000 */
[----:B--2---:R-:W-:Y:S01]  /*2f70*/  ULEA UR6, UR6, UR4, 0x18 ;  /* 0x0000000406067291 */ /* 0x004fe2000f8ec0ff */
[----:B------:R-:W2:Y:S03]  /*2f80*/  LDCU UR4, c[0x0][0x38c] ;  /* 0x00007180ff0477ac */ /* 0x000ea60008000800 */
[----:B------:R-:W-:-:S02]  /*2f90*/  UIADD3 UR11, UPT, UPT, UR6, 0xc400, URZ ;  /* 0x0000c400060b7890 */ /* 0x000fc4000fffe0ff */
[----:B----4-:R-:W-:-:S03]  /*2fa0*/  UIADD3 UR7, UPT, UPT, UR7, 0x3f, URZ ;  /* 0x0000003f07077890 */ /* 0x010fc6000fffe0ff */
[----:B-1----:R-:W1:Y:S01]  /*2fb0*/  LDS R0, [UR6+0x150] ;  /* 0x00015006ff007984 */ /* 0x002e620008000800 */
[----:B------:R-:W-:Y:S02]  /*2fc0*/  UIADD3 UR12, UPT, UPT, UR6, 0x1a400, URZ ;  /* 0x0001a400060c7890 */ /* 0x000fe4000fffe0ff */
[----:B------:R-:W-:Y:S02]  /*2fd0*/  USHF.R.S32.HI UR5, URZ, 0x1f, UR7 ;  /* 0x0000001fff057899 */ /* 0x000fe40008011407 */
[----:B------:R-:W-:Y:S02]  /*2fe0*/  USHF.R.U32.HI UR11, URZ, 0x4, UR11 ;  /* 0x00000004ff0b7899 */ /* 0x000fe4000801160b */
[----:B------:R-:W-:Y:S02]  /*2ff0*/  ULEA.HI UR5, UR5, UR7, URZ, 0x6 ;  /* 0x0000000705057291 */ /* 0x000fe4000f8f30ff */
[----:B------:R-:W-:Y:S02]  /*3000*/  USHF.R.U32.HI UR12, URZ, 0x4, UR12 ;  /* 0x00000004ff0c7899 */ /* 0x000fe4000801160c */
[----:B------:R-:W-:-:S02]  /*3010*/  USHF.R.S32.HI UR5, URZ, 0x6, UR5 ;  /* 0x00000006ff057899 */ /* 0x000fc40008011405 */
[----:B------:R-:W-:Y:S02]  /*3020*/  ULOP3.LUT UR11, UR11, 0x3fff, URZ, 0xc0, !UPT ;  /* 0x00003fff0b0b7892 */ /* 0x000fe4000f8ec0ff */
[----:B------:R-:W-:Y:S02]  /*3030*/  UISETP.LT.AND UP0, UPT, UR5, 0x1, UPT ;  /* 0x000000010500788c */ /* 0x000fe4000bf01270 */
[----:B------:R-:W-:Y:S02]  /*3040*/  ULOP3.LUT UR12, UR12, 0x3fff, URZ, 0xc0, !UPT ;  /* 0x00003fff0c0c7892 */ /* 0x000fe4000f8ec0ff */
[----:B------:R-:W-:Y:S02]  /*3050*/  USEL UR10, UR5, 0x1, !UP0 ;  /* 0x00000001050a7887 */ /* 0x000fe4000c000000 */
[----:B------:R-:W-:Y:S02]  /*3060*/  ULOP3.LUT UR11, UR11, 0x10000, URZ, 0xfc, !UPT ;  /* 0x000100000b0b7892 */ /* 0x000fe4000f8efcff */
[----:B------:R-:W-:-:S02]  /*3070*/  ULOP3.LUT UR12, UR12, 0x10000, URZ, 0xfc, !UPT ;  /* 0x000100000c0c7892 */ /* 0x000fc4000f8efcff */
[----:B------:R-:W-:Y:S02]  /*3080*/  UIADD3 UR10, UPT, UPT, -UR10, URZ, URZ ;  /* 0x000000ff0a0a7290 */ /* 0x000fe4000fffe1ff */
[----:B--2---:R-:W-:Y:S01]  /*3090*/  UISETP.GE.AND UP3, UPT, UR4, 0x1, UPT ;  /* 0x000000010400788c */ /* 0x004fe2000bf66270 */
[----:B-1----:R-:W-:-:S15]  /*30a0*/  R2UR UR19, R0 ;  /* 0x00000000001372ca */ /* 0x002fde00000e0000 */
.L_x_62:
[----:B------:R-:W-:Y:S02]  /*30b0*/  LEA R0, R10, UR6, 0x3 ;  /* 0x000000060a007c11 */ /* 0x000fe4000f8e18ff */
[----:B------:R-:W-:Y:S02]  /*30c0*/  SHF.L.U32 R5, R9, 0x1f, RZ ;  /* 0x0000001f09057819 */ /* 0x000fe400000006ff */
[----:B------:R-:W-:Y:S01]  /*30d0*/  PLOP3.LUT P0, PT, PT, PT, UP3, 0x80, 0x8 ;  /* 0x000000000008781c */ /* 0x000fe20003f0f038 */
[----:B------:R-:W-:Y:S01]  /*30e0*/  VIADD R3, R0, 0xd0 ;  /* 0x000000d000037836 */ /* 0x000fe20000000000 */
[----:B-1----:R-:W1:Y:S02]  /*30f0*/  SYNCS.PHASECHK.TRANS64.TRYWAIT P1, [R0+URZ+0xc0], R5 ;  /* 0x0000c005000075a7 */ /* 0x002e6400080211ff */
[----:B-1--4-:R-:W-:Y:S09]  /*3100*/  @!P1 BRA `(.L_x_56) ;  /* 0x00000084003c9947 */ /* 0x012ff20003800000 */
.L_x_150:
[----:B------:R-:W-:Y:S01]  /*3110*/  LEA R4, R10, UR6, 0x4 ;  /* 0x000000060a047c11 */ /* 0x000fe2000f8e20ff */
[----:B------:R-:W-:Y:S01]  /*3120*/  @UP3 ULEA UR4, UR17, UR6, 0x3 ;  /* 0x0000000611043291 */ /* 0x000fe2000f8e18ff */
[----:B------:R-:W-:Y:S01]  /*3130*/  PLOP3.LUT P2, PT, PT, PT, PT, 0x80, 0x8 ;  /* 0x000000000008781c */ /* 0x000fe20003f4f070 */
[----:B------:R-:W-:Y:S01]  /*3140*/  ULEA UR8, UR18, UR6, 0x3 ;  /* 0x0000000612087291 */ /* 0x000fe2000f8e18ff */
[----:B------:R-:W-:Y:S01]  /*3150*/  PRMT R3, RZ, 0x654, R3 ;  /* 0x00000654ff037816 */ /* 0x000fe20000000003 */
[----:B------:R-:W-:Y:S01]  /*3160*/  ULEA UR9, UR18, UR19, 0x8 ;  /* 0x0000001312097291 */ /* 0x000fe2000f8e40ff */
[----:B-1----:R-:W1:Y:S01]  /*3170*/  LDS.128 R4, [R4+0x130] ;  /* 0x0001300004047984 */ /* 0x002e620000000c00 */
[----:B------:R-:W-:Y:S02]  /*3180*/  @P0 SHF.L.U32 R2, R8, 0x1f, RZ ;  /* 0x0000001f08020819 */ /* 0x000fe400000006ff */
[----:B------:R-:W-:Y:S01]  /*3190*/  SHF.L.U32 R0, R11, 0x1f, RZ ;  /* 0x0000001f0b007819 */ /* 0x000fe200000006ff */
[----:B------:R-:W-:Y:S01]  /*31a0*/  @!PT LDS RZ, [RZ] ;  /* 0x00000000fffff984 */ /* 0x000fe20000000800 */
[----:B------:R-:W-:Y:S01]  /*31b0*/  @!PT LDS RZ, [RZ] ;  /* 0x00000000fffff984 */ /* 0x000fe20000000800 */
[----:B------:R-:W-:Y:S01]  /*31c0*/  @!PT LDS RZ, [RZ] ;  /* 0x00000000fffff984 */ /* 0x000fe20000000800 */
[----:B------:R-:W-:Y:S01]  /*31d0*/  @!PT LDS RZ, [RZ] ;  /* 0x00000000fffff984 */ /* 0x000fe20000000800 */
[----:B------:R2:W-:Y:S06]  /*31e0*/  MEMBAR.ALL.CTA ;  /* 0x0000000000007992 */ /* 0x0005ec0000008000 */
[----:B--2---:R-:W2:Y:S02]  /*31f0*/  FENCE.VIEW.ASYNC.S ;  /* 0x00000000000073c6 */ /* 0x004ea40000000000 */
[----:B--2---:R2:W-:Y:S01]  /*3200*/  SYNCS.ARRIVE.TRANS64.RED.A1T0 RZ, [R3+URZ], RZ ;  /* 0x000000ff03ff79a7 */ /* 0x0045e200081004ff */
[----:B------:R2:W4:Y:S01]  /*3210*/  @P0 SYNCS.PHASECHK.TRANS64.TRYWAIT P2, [UR4], R2 ;  /* 0x00000002ff0005a7 */ /* 0x0005220008041104 */
[----:B-1----:R-:W-:Y:S01]  /*3220*/  LOP3.LUT P1, RZ, R6, 0x1, RZ, 0xc0, !PT ;  /* 0x0000000106ff7812 */ /* 0x002fe2000782c0ff */
[----:B------:R-:W1:Y:S02]  /*3230*/  SYNCS.PHASECHK.TRANS64.TRYWAIT P0, [UR8+0xf0], R0 ;  /* 0x0000f000ff0075a7 */ /* 0x000e640008001108 */
[----:B-12-4-:R-:W-:Y:S10]  /*3240*/  @!P0 BRA `(.L_x_57) ;  /* 0x0000008400008947 */ /* 0x016ff40003800000 */
.L_x_152:
[----:B------:R-:W-:Y:S01]  /*3250*/  IADD3 R10, PT, PT, R10, 0x1, RZ ;  /* 0x000000010a0a7810 */ /* 0x000fe20007ffe0ff */
[----:B------:R-:W-:Y:S06]  /*3260*/  BRA.U !UP3, `(.L_x_58) ;  /* 0x000000010b987547 */ /* 0x000fec000b800000 */
[----:B------:R-:W-:Y:S01]  /*3270*/  UPLOP3.LUT UP4, UPT, UPT, UPT, UPT, 0x40, 0x4 ;  /* 0x000000000004789c */ /* 0x000fe20003f8e870 */
[----:B------:R-:W-:Y:S01]  /*3280*/  UMOV UR16, UR10 ;  /* 0x0000000a00107c82 */ /* 0x000fe20008000000 */
[----:B------:R-:W-:Y:S01]  /*3290*/  UMOV UR15, UR5 ;  /* 0x00000005000f7c82 */ /* 0x000fe20008000000 */
[----:B------:R-:W-:-:S08]  /*32a0*/  UMOV UR14, UR17 ;  /* 0x00000011000e7c82 */ /* 0x000fd00008000000 */
.L_x_61:
[----:B------:R-:W-:Y:S02]  /*32b0*/  UIADD3 UR16, UPT, UPT, UR16, 0x1, URZ ;  /* 0x0000000110107890 */ /* 0x000fe4000fffe0ff */
[----:B--2---:R-:W-:Y:S02]  /*32c0*/  ULEA UR7, UR14, UR6, 0x3 ;  /* 0x000000060e077291 */ /* 0x004fe4000f8e18ff */
[----:B------:R-:W-:Y:S01]  /*32d0*/  UISETP.NE.AND UP0, UPT, UR16, URZ, UPT ;  /* 0x000000ff1000728c */ /* 0x000fe2000bf05270 */
[----:B----4-:R-:W-:Y:S10]  /*32e0*/  @P2 BRA `(.L_x_59) ;  /* 0x00000000000c2947 */ /* 0x010ff40003800000 */
[----:B-1----:R-:W-:Y:S04]  /*32f0*/  SHF.L.U32 R3, R8, 0x1f, RZ ;  /* 0x0000001f08037819 */ /* 0x002fe800000006ff */
[----:B------:R-:W1:Y:S02]  /*3300*/  SYNCS.PHASECHK.TRANS64.TRYWAIT P0, [UR7], R3 ;  /* 0x00000003ff0075a7 */ /* 0x000e640008001107 */
[----:B-1----:R-:W-:Y:S05]  /*3310*/  @!P0 BRA `(.L_x_60) ;  /* 0x0000008000e48947 */ /* 0x002fea0003800000 */
.L_x_59:
[----:B------:R-:W-:Y:S01]  /*3320*/  UISETP.NE.AND UP1, UPT, UR15, 0x1, UPT ;  /* 0x000000010f00788c */ /* 0x000fe2000bf25270 */
[----:B------:R-:W-:Y:S01]  /*3330*/  PLOP3.LUT P2, PT, PT, PT, PT, 0x80, 0x8 ;  /* 0x000000000008781c */ /* 0x000fe20003f4f070 */
[----:B------:R-:W-:Y:S02]  /*3340*/  UIADD3 UR17, UPT, UPT, UR14, 0x1, URZ ;  /* 0x000000010e117890 */ /* 0x000fe4000fffe0ff */
[----:B------:R-:W-:Y:S02]  /*3350*/  ULEA UR24, UR14, UR12, 0xa ;  /* 0x0000000c0e187291 */ /* 0x000fe4000f8e50ff */
[----:B------:R-:W-:Y:S01]  /*3360*/  UISETP.NE.AND UP2, UPT, UR17, 0x7, UPT ;  /* 0x000000071100788c */ /* 0x000fe2000bf45270 */
[----:B------:R-:W-:Y:S01]  /*3370*/  PLOP3.LUT P0, PT, PT, PT, UP1, 0x80, 0x8 ;  /* 0x000000000008781c */ /* 0x000fe20003f0f018 */
[----:B------:R-:W-:Y:S02]  /*3380*/  ULEA UR26, UR14, UR11, 0x9 ;  /* 0x0000000b0e1a7291 */ /* 0x000fe4000f8e48ff */
[----:B------:R-:W-:Y:S02]  /*3390*/  USEL UR13, URZ, 0x1, UP2 ;  /* 0x00000001ff0d7887 */ /* 0x000fe40009000000 */
[----:B------:R-:W-:Y:S02]  /*33a0*/  USEL UR17, UR17, URZ, UP2 ;  /* 0x000000ff11117287 */ /* 0x000fe40009000000 */
[----:B------:R-:W-:Y:S02]  /*33b0*/  UIADD3 UR30, UPT, UPT, UR24, 0x2, URZ ;  /* 0x00000002181e7890 */ /* 0x000fe4000fffe0ff */
[----:B------:R-:W-:Y:S01]  /*33c0*/  @UP1 ULEA UR4, UR17, UR6, 0x3 ;  /* 0x0000000611041291 */ /* 0x000fe2000f8e18ff */
[----:B------:R-:W-:Y:S01]  /*33d0*/  LOP3.LUT R8, R8, UR13, RZ, 0x3c, !PT ;  /* 0x0000000d08087c12 */ /* 0x000fe2000f8e3cff */
[----:B------:R-:W-:Y:S02]  /*33e0*/  UIADD3 UR28, UPT, UPT, UR26, 0x2, URZ ;  /* 0x000000021a1c7890 */ /* 0x000fe4000fffe0ff */
[----:B------:R-:W-:Y:S01]  /*33f0*/  UIADD3 UR7, UPT, UPT, UR7, 0x38, URZ ;  /* 0x0000003807077890 */ /* 0x000fe2000fffe0ff */
[----:B-1----:R-:W-:Y:S01]  /*3400*/  @P0 SHF.L.U32 R0, R8, 0x1f, RZ ;  /* 0x0000001f08000819 */ /* 0x002fe200000006ff */
[----:B------:R-:W-:Y:S01]  /*3410*/  UMOV UR25, 0x80004020 ;  /* 0x8000402000197882 */ /* 0x000fe20000000000 */
[----:B------:R-:W-:Y:S01]  /*3420*/  UMOV UR27, 0x80004020 ;  /* 0x80004020001b7882 */ /* 0x000fe20000000000 */
[----:B------:R-:W-:Y:S01]  /*3430*/  UMOV UR31, 0x80004020 ;  /* 0x80004020001f7882 */ /* 0x000fe20000000000 */
[----:B------:R2:W4:Y:S01]  /*3440*/  @P0 SYNCS.PHASECHK.TRANS64.TRYWAIT P2, [UR4], R0 ;  /* 0x00000000ff0005a7 */ /* 0x0005220008041104 */
[----:B------:R-:W-:Y:S01]  /*3450*/  UIADD3 UR15, UPT, UPT, UR15, -0x1, URZ ;  /* 0xffffffff0f0f7890 */ /* 0x000fe2000fffe0ff */
[----:B------:R2:W-:Y:S01]  /*3460*/  UTCQMMA gdesc[UR26], gdesc[UR24], tmem[UR9], tmem[UR22], idesc[UR23], UP4 ;  /* 0x00ff16181a0075ea */ /* 0x0005e2000a000309 */
[----:B------:R-:W-:Y:S01]  /*3470*/  UPLOP3.LUT UP4, UPT, UPT, UPT, UPT, 0x80, 0x8 ;  /* 0x000000000008789c */ /* 0x000fe20003f8f070 */
[----:B------:R-:W-:Y:S01]  /*3480*/  UMOV UR29, 0x80004020 ;  /* 0x80004020001d7882 */ /* 0x000fe20000000000 */
[----:B------:R-:W-:Y:S01]  /*3490*/  UMOV UR14, UR17 ;  /* 0x00000011000e7c82 */ /* 0x000fe20008000000 */
[----:B------:R2:W-:Y:S01]  /*34a0*/  UTCQMMA gdesc[UR28], gdesc[UR30], tmem[UR9], tmem[UR20], idesc[UR21], UPT ;  /* 0x00ff141e1c0075ea */ /* 0x0005e2000b800309 */
[----:B------:R2:W-:Y:S01]  /*34b0*/  UTCBAR [UR7], URZ ;  /* 0x000000ff070073e9 */ /* 0x0005e200080000ff */
[----:B------:R-:W-:Y:S06]  /*34c0*/  BRA.U UP0, `(.L_x_61) ;  /* 0xfffffffd00787547 */ /* 0x000fec000b83ffff */
.L_x_58:
[----:B------:R-:W-:Y:S01]  /*34d0*/  UIADD3 UR18, UPT, UPT, UR18, 0x1, URZ ;  /* 0x0000000112127890 */ /* 0x000fe2000fffe0ff */
[C---:B------:R-:W-:Y:S01]  /*34e0*/  ISETP.NE.AND P0, PT, R10.reuse, 0x2, PT ;  /* 0x000000020a00780c */ /* 0x040fe20003f05270 */
[----:B------:R-:W-:Y:S02]  /*34f0*/  UIADD3 UR8, UPT, UPT, UR8, 0xe0, URZ ;  /* 0x000000e008087890 */ /* 0x000fe4000fffe0ff */
[----:B------:R-:W-:Y:S01]  /*3500*/  UISETP.NE.AND UP0, UPT, UR18, 0x2, UPT ;  /* 0x000000021200788c */ /* 0x000fe2000bf05270 */
[----:B-12---:R-:W-:Y:S02]  /*3510*/  SEL R0, RZ, 0x1, P0 ;  /* 0x00000001ff007807 */ /* 0x006fe40000000000 */
[----:B------:R-:W-:Y:S01]  /*3520*/  SEL R10, R10, RZ, P0 ;  /* 0x000000ff0a0a7207 */ /* 0x000fe20000000000 */
[----:B------:R-:W-:Y:S01]  /*3530*/  USEL UR4, URZ, 0x1, UP0 ;  /* 0x00000001ff047887 */ /* 0x000fe20008000000 */
[----:B------:R-:W-:Y:S01]  /*3540*/  LOP3.LUT R9, R9, R0, RZ, 0x3c, !PT ;  /* 0x0000000009097212 */ /* 0x000fe200078e3cff */
[----:B------:R-:W-:Y:S01]  /*3550*/  USEL UR18, UR18, URZ, UP0 ;  /* 0x000000ff12127287 */ /* 0x000fe20008000000 */
[----:B------:R1:W-:Y:S03]  /*3560*/  UTCBAR [UR8], URZ ;  /* 0x000000ff080073e9 */ /* 0x0003e600080000ff */
[----:B------:R-:W-:Y:S01]  /*3570*/  LOP3.LUT R11, R11, UR4, RZ, 0x3c, !PT ;  /* 0x000000040b0b7c12 */ /* 0x000fe2000f8e3cff */
[----:B------:R-:W-:Y:S07]  /*3580*/  @P1 BRA `(.L_x_62) ;  /* 0xfffffff800c81947 */ /* 0x000fee000383ffff */
[----:B------:R-:W2:Y:S01]  /*3590*/  S2UR UR4, SR_CgaCtaId ;  /* 0x00000000000479c3 */ /* 0x000ea20000008800 */
[----:B------:R-:W-:Y:S01]  /*35a0*/  ELECT P0, URZ, PT ;  /* 0x0000000000ff782f */ /* 0x000fe20003800000 */
[----:B------:R-:W-:Y:S01]  /*35b0*/  IMAD.MOV.U32 R0, RZ, RZ, 0x1 ;  /* 0x00000001ff007424 */ /* 0x000fe200078e00ff */
[----:B------:R-:W-:Y:S01]  /*35c0*/  UIADD3 UR6, UPT, UPT, UR6, 0xf0, URZ ;  /* 0x000000f006067890 */ /* 0x000fe2000fffe0ff */
[----:B------:R-:W-:Y:S01]  /*35d0*/  SHF.L.U32 R3, R11, 0x1f, RZ ;  /* 0x0000001f0b037819 */ /* 0x000fe200000006ff */
[----:B------:R-:W-:-:S03]  /*35e0*/  UMOV UR5, 0x40 ;  /* 0x0000004000057882 */ /* 0x000fc60000000000 */
[----:B------:R-:W-:Y:S01]  /*35f0*/  UVIRTCOUNT.DEALLOC.SMPOOL 0x80 ;  /* 0x000000800000784c */ /* 0x000fe20000000000 */
[----:B--2---:R-:W-:Y:S02]  /*3600*/  ULEA UR4, UR4, UR5, 0x18 ;  /* 0x0000000504047291 */ /* 0x004fe4000f8ec0ff */
[----:B------:R-:W-:-:S07]  /*3610*/  ULEA UR5, UR18, UR6, 0x3 ;  /* 0x0000000612057291 */ /* 0x000fce000f8e18ff */
[----:B------:R2:W-:Y:S02]  /*3620*/  @P0 STS.U8 [UR4+0x1c], R0 ;  /* 0x00001c00ff000988 */ /* 0x0005e40008000004 */
[----:B------:R-:W3:Y:S02]  /*3630*/  SYNCS.PHASECHK.TRANS64.TRYWAIT P0, [UR5], R3 ;  /* 0x00000003ff0075a7 */ /* 0x000ee40008001105 */
[----:B--23--:R-:W-:Y:S05]  /*3640*/  @!P0 BRA `(.L_x_63) ;  /* 0x0000008000308947 */ /* 0x00cfea0003800000 */
.L_x_155:
[----:B------:R-:W-:-:S04]  /*3650*/  UIADD3 UR7, UPT, UPT, UR18, 0x1, URZ ;  /* 0x0000000112077890 */ /* 0x000fc8000fffe0ff */
[----:B------:R-:W-:-:S04]  /*3660*/  UISETP.NE.AND UP0, UPT, UR7, 0x2, UPT ;  /* 0x000000020700788c */ /* 0x000fc8000bf05270 */
[----:B------:R-:W-:Y:S02]  /*3670*/  USEL UR5, URZ, 0x1, UP0 ;  /* 0x00000001ff057887 */ /* 0x000fe40008000000 */
[----:B------:R-:W-:-:S04]  /*3680*/  USEL UR7, UR7, URZ, UP0 ;  /* 0x000000ff07077287 */ /* 0x000fc80008000000 */
[----:B------:R-:W-:Y:S01]  /*3690*/  ULEA UR7, UR7, UR6, 0x3 ;  /* 0x0000000607077291 */ /* 0x000fe2000f8e18ff */
[----:B--2---:R-:W-:-:S04]  /*36a0*/  LOP3.LUT R3, R11, UR5, RZ, 0x3c, !PT ;  /* 0x000000050b037c12 */ /* 0x004fc8000f8e3cff */
[----:B------:R-:W-:-:S04]  /*36b0*/  SHF.L.U32 R3, R3, 0x1f, RZ ;  /* 0x0000001f03037819 */ /* 0x000fc800000006ff */
[----:B------:R-:W2:Y:S02]  /*36c0*/  SYNCS.PHASECHK.TRANS64.TRYWAIT P0, [UR7], R3 ;  /* 0x00000003ff0075a7 */ /* 0x000ea40008001107 */
[----:B--2---:R-:W-:Y:S05]  /*36d0*/  @!P0 BRA `(.L_x_64) ;  /* 0x0000008000248947 */ /* 0x004fea0003800000 */
.L_x_157:
[----:B------:R-:W-:Y:S01]  /*36e0*/  NOP ;  /* 0x0000000000007918 */ /* 0x000fe20000000000 */
[----:B--2---:R-:W2:Y:S01]  /*36f0*/  LDS R0, [UR4+0x14] ;  /* 0x00001404ff007984 */ /* 0x004ea20008000800 */
[----:B------:R-:W-:Y:S01]  /*3700*/  ULOP3.LUT UR6, UR19, 0xffff, URZ, 0xc0, !UPT ;  /* 0x0000ffff13067892 */ /* 0x000fe2000f8ec0ff */
[----:B-1----:R-:W-:Y:S01]  /*3710*/  UMOV UR8, 0xffff ;  /* 0x0000ffff00087882 */ /* 0x002fe20000000000 */
[----:B------:R-:W-:Y:S02]  /*3720*/  UMOV UR5, 0x1 ;  /* 0x0000000100057882 */ /* 0x000fe40000000000 */
[----:B------:R-:W-:-:S04]  /*3730*/  USHF.R.U32.HI UR6, URZ, 0x5, UR6 ;  /* 0x00000005ff067899 */ /* 0x000fc80008011606 */
[----:B------:R-:W-:Y:S02]  /*3740*/  USHF.L.U32 UR8, UR8, UR6, URZ ;  /* 0x0000000608087299 */ /* 0x000fe400080006ff */
[----:B------:R-:W-:-:S04]  /*3750*/  USHF.L.U32 UR5, UR5, UR6, URZ ;  /* 0x0000000605057299 */ /* 0x000fc800080006ff */
[----:B--2---:R-:W-:-:S04]  /*3760*/  LOP3.LUT R0, R0, UR8, RZ, 0xc0, !PT ;  /* 0x0000000800007c12 */ /* 0x004fc8000f8ec0ff */
[----:B------:R-:W-:-:S13]  /*3770*/  ISETP.NE.AND P0, PT, R0, UR8, PT ;  /* 0x0000000800007c0c */ /* 0x000fda000bf05270 */
[----:B------:R-:W-:Y:S05]  /*3780*/  @P0 BRA `(.L_x_65) ;  /* 0x0000000000580947 */ /* 0x000fea0003800000 */
[----:B------:R-:W1:Y:S02]  /*3790*/  LDS R0, [UR4+0x18] ;  /* 0x00001804ff007984 */ /* 0x000e640008000800 */
[----:B-1----:R-:W-:-:S04]  /*37a0*/  LOP3.LUT R0, R0, UR5, RZ, 0xc0, !PT ;  /* 0x0000000500007c12 */ /* 0x002fc8000f8ec0ff */
[----:B------:R-:W-:-:S13]  /*37b0*/  ISETP.NE.AND P0, PT, R0, UR5, PT ;  /* 0x0000000500007c0c */ /* 0x000fda000bf05270 */
[----:B------:R-:W-:Y:S05]  /*37c0*/  @P0 BRA `(.L_x_66) ;  /* 0x00000000003c0947 */ /* 0x000fea0003800000 */
[----:B------:R-:W1:Y:S01]  /*37d0*/  S2R R2, SR_LANEID ;  /* 0x0000000000027919 */ /* 0x000e620000000000 */
[----:B------:R-:W-:Y:S01]  /*37e0*/  ULOP3.LUT UR8, URZ, UR8, URZ, 0x33, !UPT ;  /* 0x00000008ff087292 */ /* 0x000fe2000f8e33ff */
[----:B------:R-:W-:Y:S01]  /*37f0*/  LOP3.LUT R4, RZ, UR5, RZ, 0x33, !PT ;  /* 0x00000005ff047c12 */ /* 0x000fe2000f8e33ff */
[----:B------:R-:W-:Y:S02]  /*3800*/  VOTEU.ANY UR7, UPT, PT ;  /* 0x0000000000077886 */ /* 0x000fe400038e0100 */
[----:B------:R-:W-:Y:S01]  /*3810*/  UFLO.U32 UR7, UR7 ;  /* 0x00000007000772bd */ /* 0x000fe200080e0000 */
[----:B------:R-:W2:Y:S01]  /*3820*/  REDUX UR5, R4 ;  /* 0x00000000040573c4 */ /* 0x000ea20000000000 */
[----:B------:R-:W-:-:S06]  /*3830*/  IMAD.U32 R0, RZ, RZ, UR8 ;  /* 0x00000008ff007e24 */ /* 0x000fcc000f8e00ff */
[----:B------:R3:W-:Y:S01]  /*3840*/  UTCATOMSWS.AND URZ, UR8 ;  /* 0x0000000800ff79e3 */ /* 0x0007e20008000000 */
[----:B------:R-:W4:Y:S01]  /*3850*/  REDUX UR6, R0 ;  /* 0x00000000000673c4 */ /* 0x000f220000000000 */
[----:B-1----:R-:W-:Y:S01]  /*3860*/  ISETP.EQ.U32.AND P0, PT, R2, UR7, PT ;  /* 0x0000000702007c0c */ /* 0x002fe2000bf02070 */
[----:B--2---:R-:W-:Y:S01]  /*3870*/  IMAD.U32 R2, RZ, RZ, UR5 ;  /* 0x00000005ff027e24 */ /* 0x004fe2000f8e00ff */
[----:B----4-:R-:W-:-:S11]  /*3880*/  MOV R3, UR6 ;  /* 0x0000000600037c02 */ /* 0x010fd60008000f00 */
[----:B------:R3:W-:Y:S04]  /*3890*/  @P0 ATOMS.AND RZ, [UR4+0x14], R3 ;  /* 0x00001403ffff098c */ /* 0x0007e8000a800004 */
[----:B------:R3:W-:Y:S01]  /*38a0*/  @P0 ATOMS.AND RZ, [UR4+0x18], R2 ;  /* 0x00001802ffff098c */ /* 0x0007e2000a800004 */
[----:B------:R-:W-:Y:S05]  /*38b0*/  BRA `(.L_x_67) ;  /* 0x0000000000147947 */ /* 0x000fea0003800000 */
.L_x_66:
[----:B------:R-:W-:Y:S02]  /*38c0*/  MOV R2, 0x38e0 ;  /* 0x000038e000027802 */ /* 0x000fe40000000f00 */
[----:B----45:R-:W-:Y:S05]  /*38d0*/  CALL.REL.NOINC `($__internal_0_$__cuda_sm10x_tcgen05_guardrail_trap_col_being_dealloced_not_returned_by_alloc) ;  /* 0x0000008400087944 */ /* 0x030fea0003c00000 */
[----:B------:R-:W-:Y:S05]  /*38e0*/  BRA `(.L_x_67) ;  /* 0x0000000000087947 */ /* 0x000fea0003800000 */
.L_x_65:
[----:B------:R-:W-:Y:S02]  /*38f0*/  MOV R2, 0x3910 ;  /* 0x0000391000027802 */ /* 0x000fe40000000f00 */
[----:B----45:R-:W-:Y:S05]  /*3900*/  CALL.REL.NOINC `($__internal_2_$__cuda_sm10x_tcgen05_guardrail_trap_unallocated_columns_being_dealloced) ;  /* 0x0000008400147944 */ /* 0x030fea0003c00000 */
.L_x_67:
[----:B------:R-:W-:Y:S01]  /*3910*/  NOP ;  /* 0x0000000000007918 */ /* 0x000fe20000000000 */
[----:B---3--:R-:W-:Y:S05]  /*3920*/  EXIT ;  /* 0x000000000000794d */ /* 0x008fea0003800000 */
.L_x_51:
[----:B------:R-:W-:-:S09]  /*3930*/  UISETP.NE.OR UP2, UPT, UR8, 0x3, !UP2 ;  /* 0x000000030800788c */ /* 0x000fd2000d745670 */
[----:B------:R-:W-:Y:S05]  /*3940*/  BRA.U UP2, `(.L_x_68) ;  /* 0x0000001102147547 */ /* 0x000fea000b800000 */
[----:B------:R-:W1:Y:S01]  /*3950*/  LDC R0, c[0x0][0xb30] ;  /* 0x0002cc00ff007b82 */ /* 0x000e620000000800 */
[----:B------:R-:W2:Y:S01]  /*3960*/  LDCU.64 UR8, c[0x0][0x888] ;  /* 0x00011100ff0877ac */ /* 0x000ea20008000a00 */
[----:B------:R-:W-:Y:S02]  /*3970*/  HFMA2 R29, -RZ, RZ, 0, 0 ;  /* 0x00000000ff1d7431 */ /* 0x000fe400000001ff */
[----:B------:R-:W-:Y:S01]  /*3980*/  IMAD.MOV.U32 R31, RZ, RZ, 0x1 ;  /* 0x00000001ff1f7424 */ /* 0x000fe200078e00ff */
[----:B------:R-:W-:Y:S01]  /*3990*/  MOV R23, 0x2000 ;  /* 0x0000200000177802 */ /* 0x000fe20000000f00 */
[----:B------:R-:W4:Y:S01]  /*39a0*/  LDCU.64 UR4, c[0x0][0x890] ;  /* 0x00011200ff0477ac */ /* 0x000f220008000a00 */
[----:B------:R-:W-:Y:S01]  /*39b0*/  IMAD.MOV.U32 R30, RZ, RZ, RZ ;  /* 0x000000ffff1e7224 */ /* 0x000fe200078e00ff */
[----:B------:R-:W3:Y:S01]  /*39c0*/  LDC R19, c[0x0][0x370] ;  /* 0x0000dc00ff137b82 */ /* 0x000ee20000000800 */
[----:B------:R-:W-:Y:S01]  /*39d0*/  UMOV UR7, 0x400 ;  /* 0x0000040000077882 */ /* 0x000fe20000000000 */
[----:B------:R-:W-:-:S02]  /*39e0*/  UPLOP3.LUT UP1, UPT, UPT, UPT, UPT, 0x40, 0x4 ;  /* 0x000000000004789c */ /* 0x000fc40003f2e870 */
[----:B------:R-:W-:-:S04]  /*39f0*/  ULEA UR7, UR37, UR7, 0x18 ;  /* 0x0000000725077291 */ /* 0x000fc8000f8ec0ff */
[----:B------:R-:W3:Y:S01]  /*3a00*/  LDC R2, c[0x0][0xb0c] ;  /* 0x0002c300ff027b82 */ /* 0x000ee20000000800 */
[----:B------:R-:W-:Y:S02]  /*3a10*/  UIADD3 UR13, UPT, UPT, UR7, 0x88, URZ ;  /* 0x00000088070d7890 */ /* 0x000fe4000fffe0ff */
[----:B--2---:R-:W-:Y:S02]  /*3a20*/  UISETP.NE.U32.AND UP2, UPT, UR8, URZ, UPT ;  /* 0x000000ff0800728c */ /* 0x004fe4000bf45070 */
[----:B------:R-:W-:Y:S02]  /*3a30*/  UIADD3 UR33, UPT, UPT, UR7, 0x70, URZ ;  /* 0x0000007007217890 */ /* 0x000fe4000fffe0ff */
[----:B----4-:R-:W-:Y:S01]  /*3a40*/  UISETP.NE.U32.AND UP3, UPT, UR4, URZ, UPT ;  /* 0x000000ff0400728c */ /* 0x010fe2000bf65070 */
[----:B------:R-:W2:Y:S01]  /*3a50*/  LDC R18, c[0x0][0xb20] ;  /* 0x0002c800ff127b82 */ /* 0x000ea20000000800 */
[----:B-1----:R-:W-:Y:S01]  /*3a60*/  ISETP.NE.AND P1, PT, R0, 0x1, PT ;  /* 0x000000010000780c */ /* 0x002fe20003f25270 */
[----:B------:R-:W-:-:S02]  /*3a70*/  UISETP.NE.AND.EX UP2, UPT, UR9, URZ, UPT, UP2 ;  /* 0x000000ff0900728c */ /* 0x000fc4000bf45320 */
[----:B------:R-:W-:Y:S02]  /*3a80*/  UIADD3 UR25, UPT, UPT, UR7, 0x78, URZ ;  /* 0x0000007807197890 */ /* 0x000fe4000fffe0ff */
[----:B------:R-:W-:Y:S02]  /*3a90*/  UIADD3 UR17, UPT, UPT, UR7, 0x80, URZ ;  /* 0x0000008007117890 */ /* 0x000fe4000fffe0ff */
[----:B------:R-:W1:Y:S01]  /*3aa0*/  LDC.64 R32, c[0x0][0x348] ;  /* 0x0000d200ff207b82 */ /* 0x000e620000000a00 */
[----:B------:R-:W-:Y:S02]  /*3ab0*/  UPRMT UR13, UR37, 0x654, UR13 ;  /* 0x00000654250d7896 */ /* 0x000fe4000800000d */
[----:B------:R-:W-:-:S05]  /*3ac0*/  UISETP.NE.AND.EX UP3, UPT, UR5, URZ, UPT, UP3 ;  /* 0x000000ff0500728c */ /* 0x000fca000bf65330 */
[----:B------:R-:W4:Y:S08]  /*3ad0*/  LDC.64 R16, c[0x0][0xb10] ;  /* 0x0002c400ff107b82 */ /* 0x000f300000000a00 */
[----:B------:R-:W1:Y:S08]  /*3ae0*/  LDC.64 R6, c[0x0][0xb18] ;  /* 0x0002c600ff067b82 */ /* 0x000e700000000a00 */
[----:B------:R-:W1:Y:S08]  /*3af0*/  LDC.64 R4, c[0x0][0xb28] ;  /* 0x0002ca00ff047b82 */ /* 0x000e700000000a00 */
[----:B--23--:R-:W1:Y:S02]  /*3b00*/  LDC R22, c[0x0][0x374] ;  /* 0x0000dd00ff167b82 */ /* 0x00ce640000000800 */
.L_x_79:
[C---:B------:R-:W-:Y:S02]  /*3b10*/  LEA R0, R30.reuse, UR7, 0x3 ;  /* 0x000000071e007c11 */ /* 0x040fe4000f8e18ff */
[----:B------:R-:W-:Y:S02]  /*3b20*/  SHF.L.U32 R3, R29, 0x1f, RZ ;  /* 0x0000001f1d037819 */ /* 0x000fe400000006ff */
[----:B------:R-:W-:Y:S02]  /*3b30*/  LEA R24, R30, UR7, 0x4 ;  /* 0x000000071e187c11 */ /* 0x000fe4000f8e20ff */
[----:B--2---:R-:W2:Y:S02]  /*3b40*/  SYNCS.PHASECHK.TRANS64.TRYWAIT P0, [R0+URZ+0xc0], R3 ;  /* 0x0000c003000075a7 */ /* 0x004ea400080011ff */
[----:B--2---:R-:W-:Y:S05]  /*3b50*/  @!P0 BRA `(.L_x_69) ;  /* 0x0000007c001c8947 */ /* 0x004fea0003800000 */
.L_x_158:
[----:B------:R-:W-:Y:S01]  /*3b60*/  ISETP.GE.AND P0, PT, R72, 0x1, PT ;  /* 0x000000014800780c */ /* 0x000fe20003f06270 */
[----:B------:R-:W3:Y:S01]  /*3b70*/  LDS.128 R24, [R24+0x130] ;  /* 0x0001300018187984 */ /* 0x000ee20000000c00 */
[----:B--2---:R-:W-:Y:S01]  /*3b80*/  VIADD R0, R0, 0xd0 ;  /* 0x000000d000007836 */ /* 0x004fe20000000000 */
[----:B------:R-:W-:Y:S01]  /*3b90*/  @!PT LDS RZ, [RZ] ;  /* 0x00000000fffff984 */ /* 0x000fe20000000800 */
[----:B------:R-:W-:Y:S01]  /*3ba0*/  @!PT LDS RZ, [RZ] ;  /* 0x00000000fffff984 */ /* 0x000fe20000000800 */
[----:B------:R-:W-:Y:S01]  /*3bb0*/  @!PT LDS RZ, [RZ] ;  /* 0x00000000fffff984 */ /* 0x000fe20000000800 */
[----:B------:R-:W-:Y:S01]  /*3bc0*/  @!PT LDS RZ, [RZ] ;  /* 0x00000000fffff984 */ /* 0x000fe20000000800 */
[----:B------:R2:W-:Y:S06]  /*3bd0*/  MEMBAR.ALL.CTA ;  /* 0x0000000000007992 */ /* 0x0005ec0000008000 */
[----:B--2---:R-:W2:Y:S01]  /*3be0*/  FENCE.VIEW.ASYNC.S ;  /* 0x00000000000073c6 */ /* 0x004ea20000000000 */
[----:B------:R-:W-:Y:S04]  /*3bf0*/  PRMT R0, RZ, 0x654, R0 ;  /* 0x00000654ff007816 */ /* 0x000fe80000000000 */
[----:B--2---:R2:W-:Y:S01]  /*3c00*/  SYNCS.ARRIVE.TRANS64.RED.A1T0 RZ, [R0+URZ], RZ ;  /* 0x000000ff00ff79a7 */ /* 0x0045e200081004ff */
[----:B---3--:R-:W-:Y:S11]  /*3c10*/  LOP3.LUT P3, RZ, R26, 0x1, RZ, 0xc0, !PT ;  /* 0x000000011aff7812 */ /* 0x008ff6000786c0ff */
[----:B------:R-:W-:Y:S02]  /*3c20*/  @!UPT UIADD3 URZ, UPT, UPT, URZ, URZ, URZ ;  /* 0x000000fffffff290 */ /* 0x000fe4000fffe0ff */
[----:B------:R-:W-:Y:S02]  /*3c30*/  @P3 MOV R13, R24 ;  /* 0x00000018000d3202 */ /* 0x000fe40000000f00 */
[----:B------:R-:W-:Y:S01]  /*3c40*/  @P3 LOP3.LUT R8, R25, 0xffff, RZ, 0xc0, !PT ;  /* 0x0000ffff19083812 */ /* 0x000fe200078ec0ff */
[----:B--2---:R-:W-:Y:S06]  /*3c50*/  @!P0 BRA `(.L_x_70) ;  /* 0x0000000000a48947 */ /* 0x004fec0003800000 */
[----:B-1----:R-:W-:Y:S01]  /*3c60*/  IMAD.HI.U32 R35, R22, R7, RZ ;  /* 0x0000000716237227 */ /* 0x002fe200078e00ff */
[----:B------:R-:W-:Y:S02]  /*3c70*/  ISETP.NE.AND P0, PT, R6, 0x1, PT ;  /* 0x000000010600780c */ /* 0x000fe40003f05270 */
[----:B------:R-:W-:Y:S01]  /*3c80*/  ISETP.NE.AND P2, PT, R72, 0x1, PT ;  /* 0x000000014800780c */ /* 0x000fe20003f45270 */
[----:B----4-:R-:W-:Y:S01]  /*3c90*/  IMAD.HI.U32 R34, R19, R16, RZ ;  /* 0x0000001013227227 */ /* 0x010fe200078e00ff */
[----:B------:R-:W-:Y:S02]  /*3ca0*/  SHF.R.U32.HI R35, RZ, R18, R35 ;  /* 0x00000012ff237219 */ /* 0x000fe40000011623 */
[----:B------:R-:W-:Y:S01]  /*3cb0*/  ISETP.NE.AND P4, PT, R2, 0x1, PT ;  /* 0x000000010200780c */ /* 0x000fe20003f85270 */
[----:B------:R-:W-:Y:S01]  /*3cc0*/  IMAD.HI.U32 R36, R13, R16, RZ ;  /* 0x000000100d247227 */ /* 0x000fe200078e00ff */
[----:B------:R-:W-:Y:S02]  /*3cd0*/  SHF.R.U32.HI R34, RZ, R17, R34 ;  /* 0x00000011ff227219 */ /* 0x000fe40000011622 */
[----:B------:R-:W-:Y:S01]  /*3ce0*/  SEL R3, R22, R35, !P0 ;  /* 0x0000002316037207 */ /* 0x000fe20004000000 */
[C---:B------:R-:W-:Y:S01]  /*3cf0*/  IMAD.HI.U32 R35, R8.reuse, R7, RZ ;  /* 0x0000000708237227 */ /* 0x040fe200078e00ff */
[----:B------:R-:W-:Y:S02]  /*3d00*/  SEL R11, R19, R34, !P4 ;  /* 0x00000022130b7207 */ /* 0x000fe40006000000 */
[----:B------:R-:W-:Y:S01]  /*3d10*/  SHF.R.U32.HI R36, RZ, R17, R36 ;  /* 0x00000011ff247219 */ /* 0x000fe20000011624 */
[----:B------:R-:W-:Y:S01]  /*3d20*/  IMAD.HI.U32 R38, R3, R4, RZ ;  /* 0x0000000403267227 */ /* 0x000fe200078e00ff */
[----:B------:R-:W-:Y:S03]  /*3d30*/  SHF.R.U32.HI R35, RZ, R18, R35 ;  /* 0x00000012ff237219 */ /* 0x000fe60000011623 */
[----:B------:R-:W-:Y:S01]  /*3d40*/  IMAD.HI.U32 R34, R11, R4, RZ ;  /* 0x000000040b227227 */ /* 0x000fe200078e00ff */
[----:B------:R-:W-:Y:S02]  /*3d50*/  @P2 SHF.R.U32.HI R3, RZ, R5, R38 ;  /* 0x00000005ff032219 */ /* 0x000fe40000011626 */
[----:B------:R-:W-:Y:S02]  /*3d60*/  SEL R9, R8, R35, !P0 ;  /* 0x0000002308097207 */ /* 0x000fe40004000000 */
[----:B------:R-:W-:Y:S01]  /*3d70*/  @P2 SHF.R.U32.HI R11, RZ, R5, R34 ;  /* 0x00000005ff0b2219 */ /* 0x000fe20000011622 */
[C---:B------:R-:W-:Y:S01]  /*3d80*/  IMAD R10, R72.reuse, R3, RZ ;  /* 0x00000003480a7224 */ /* 0x040fe200078e02ff */
[----:B------:R-:W-:Y:S01]  /*3d90*/  SEL R3, R13, R36, !P4 ;  /* 0x000000240d037207 */ /* 0x000fe20006000000 */
[C---:B------:R-:W-:Y:S03]  /*3da0*/  IMAD.HI.U32 R14, R9.reuse, R4, RZ ;  /* 0x00000004090e7227 */ /* 0x040fe600078e00ff */
[----:B------:R-:W-:Y:S01]  /*3db0*/  ISETP.GE.AND P0, PT, R9, R10, PT ;  /* 0x0000000a0900720c */ /* 0x000fe20003f06270 */
[C---:B------:R-:W-:Y:S01]  /*3dc0*/  IMAD R12, R72.reuse, R11, RZ ;  /* 0x0000000b480c7224 */ /* 0x040fe200078e02ff */
[-C--:B------:R-:W-:Y:S04]  /*3dd0*/  SHF.R.U32.HI R14, RZ, R5.reuse, R14 ;  /* 0x00000005ff0e7219 */ /* 0x080fe8000001160e */
[----:B------:R-:W-:Y:S02]  /*3de0*/  ISETP.GE.OR P0, PT, R3, R12, P0 ;  /* 0x0000000c0300720c */ /* 0x000fe40000706670 */
[----:B------:R-:W-:Y:S05]  /*3df0*/  SEL R15, R9, R14, !P2 ;  /* 0x0000000e090f7207 */ /* 0x000fea0005000000 */
[----:B------:R-:W-:Y:S04]  /*3e00*/  IMAD.MOV R14, RZ, RZ, -R15 ;  /* 0x000000ffff0e7224 */ /* 0x000fe800078e0a0f */
[----:B------:R-:W-:Y:S02]  /*3e10*/  IMAD R14, R72, R14, R9 ;  /* 0x0000000e480e7224 */ /* 0x000fe400078e0209 */
[C---:B------:R-:W-:Y:S05]  /*3e20*/  @!P0 IMAD.HI.U32 R10, R3.reuse, R4, RZ ;  /* 0x00000004030a8227 */ /* 0x040fea00078e00ff */
[----:B------:R-:W-:Y:S04]  /*3e30*/  @!P0 SHF.R.U32.HI R10, RZ, R5, R10 ;  /* 0x00000005ff0a8219 */ /* 0x000fe8000001160a */
[----:B------:R-:W-:Y:S01]  /*3e40*/  @!P0 SEL R0, R3, R10, !P2 ;  /* 0x0000000a03008207 */ /* 0x000fe20005000000 */
[----:B------:R-:W-:Y:S03]  /*3e50*/  IMAD.MOV R10, RZ, RZ, -R3 ;  /* 0x000000ffff0a7224 */ /* 0x000fe600078e0a03 */
[----:B------:R-:W-:Y:S01]  /*3e60*/  @!P0 IADD3 R15, PT, PT, R15, -R0, RZ ;  /* 0x800000000f0f8210 */ /* 0x000fe20007ffe0ff */
[----:B------:R-:W-:Y:S01]  /*3e70*/  @!P0 IMAD R0, R11, R14, R0 ;  /* 0x0000000e0b008224 */ /* 0x000fe200078e0200 */
[----:B------:R-:W-:Y:S01]  /*3e80*/  IADD3 R11, PT, PT, -R9, RZ, RZ ;  /* 0x000000ff090b7210 */ /* 0x000fe20007ffe1ff */
[----:B------:R-:W-:Y:S02]  /*3e90*/  IMAD R13, R2, R10, R13 ;  /* 0x0000000a020d7224 */ /* 0x000fe400078e020d */
[----:B------:R-:W-:Y:S02]  /*3ea0*/  @!P0 IMAD R9, R15, R72, R3 ;  /* 0x000000480f098224 */ /* 0x000fe400078e0203 */
[----:B------:R-:W-:Y:S02]  /*3eb0*/  @!P0 IMAD.MOV.U32 R3, RZ, RZ, R0 ;  /* 0x000000ffff038224 */ /* 0x000fe400078e0000 */
[----:B------:R-:W-:Y:S02]  /*3ec0*/  IMAD R8, R6, R11, R8 ;  /* 0x0000000b06087224 */ /* 0x000fe400078e0208 */
[----:B------:R-:W-:Y:S02]  /*3ed0*/  IMAD R13, R3, R2, R13 ;  /* 0x00000002030d7224 */ /* 0x000fe400078e020d */
[----:B------:R-:W-:Y:S02]  /*3ee0*/  IMAD R8, R9, R6, R8 ;  /* 0x0000000609087224 */ /* 0x000fe400078e0208 */
.L_x_70:
[----:B------:R-:W-:Y:S05]  /*3ef0*/  BRA.U UP1, `(.L_x_71) ;  /* 0x0000000101107547 */ /* 0x000fea000b800000 */
[----:B------:R-:W-:Y:S04]  /*3f00*/  MOV R0, UR6 ;  /* 0x0000000600007c02 */ /* 0x000fe80008000f00 */
[----:B------:R-:W-:Y:S04]  /*3f10*/  SHF.L.U32 R3, R0, 0x1f, RZ ;  /* 0x0000001f00037819 */ /* 0x000fe800000006ff */
[----:B------:R-:W2:Y:S02]  /*3f20*/  SYNCS.PHASECHK.TRANS64.TRYWAIT P0, [UR7+0xb8], R3 ;  /* 0x0000b803ff0075a7 */ /* 0x000ea40008001107 */
[----:B--2---:R-:W-:Y:S05]  /*3f30*/  @!P0 BRA `(.L_x_72) ;  /* 0x0000007800388947 */ /* 0x004fea0003800000 */
.L_x_71:
[----:B------:R-:W-:Y:S02]  /*3f40*/  R2UR UR35, R21 ;  /* 0x00000000152372ca */ /* 0x000fe400000e0000 */
[----:B------:R-:W-:Y:S02]  /*3f50*/  R2UR UR34, R20 ;  /* 0x00000000142272ca */ /* 0x000fe400000e0000 */
[----:B------:R-:W-:Y:S02]  /*3f60*/  ISETP.NE.U32.AND P2, PT, RZ, UR4, PT ;  /* 0x00000004ff007c0c */ /* 0x000fe4000bf45070 */
[----:B------:R-:W-:Y:S02]  /*3f70*/  SHF.L.U32 R12, R31, 0x1f, RZ ;  /* 0x0000001f1f0c7819 */ /* 0x000fe400000006ff */
[----:B------:R-:W-:Y:S05]  /*3f80*/  ISETP.NE.AND.EX P2, PT, RZ, UR5, PT, P2 ;  /* 0x00000005ff007c0c */ /* 0x000fea000bf45320 */
[----:B------:R-:W-:Y:S02]  /*3f90*/  USHF.L.U32 UR35, UR35, 0x7, URZ ;  /* 0x0000000723237899 */ /* 0x000fe400080006ff */
[----:B------:R-:W-:Y:S01]  /*3fa0*/  USHF.L.U32 UR34, UR34, 0x8, URZ ;  /* 0x0000000822227899 */ /* 0x000fe200080006ff */
[----:B------:R-:W-:Y:S11]  /*3fb0*/  BRA.U !UP3, `(.L_x_73) ;  /* 0x000000010b347547 */ /* 0x000ff6000b800000 */
[----:B------:R-:W-:Y:S01]  /*3fc0*/  UPLOP3.LUT UP0, UPT, UPT, UPT, UP2, 0x80, 0x8 ;  /* 0x000000000008789c */ /* 0x000fe20003f0f020 */
[----:B--2---:R-:W-:Y:S02]  /*3fd0*/  HFMA2 R0, -RZ, RZ, 0, 5.9604644775390625e-08 ;  /* 0x00000001ff007431 */ /* 0x004fe400000001ff */
[----:B------:R-:W-:Y:S03]  /*3fe0*/  IMAD.MOV.U32 R171, RZ, RZ, 0x1 ;  /* 0x00000001ffab7424 */ /* 0x000fe600078e00ff */
[----:B------:R-:W-:Y:S05]  /*3ff0*/  PLOP3.LUT P0, PT, PT, PT, UP0, 0x80, 0x8 ;  /* 0x000000000008781c */ /* 0x000fea0003f0f008 */
[----:B------:R-:W2:Y:S01]  /*4000*/  @UP0 LDCU.64 UR10, c[0x0][0x888] ;  /* 0x00011100ff0a07ac */ /* 0x000ea20008000a00 */
[----:B------:R-:W-:Y:S07]  /*4010*/  @UP0 UIMAD UR8, UR36, UR4, URZ ;  /* 0x00000004240802a4 */ /* 0x000fee000f8e02ff */
[----:B------:R-:W-:Y:S01]  /*4020*/  @!P0 PRMT R171, R0, 0x7610, R171 ;  /* 0x0000761000ab8816 */ /* 0x000fe200000000ab */
[----:B--2---:R-:W-:Y:S03]  /*4030*/  @UP0 UIMAD.WIDE UR10, UR8, 0x4, UR10 ;  /* 0x00000004080a08a5 */ /* 0x004fe6000f8e020a */
[----:B------:R-:W2:Y:S03]  /*4040*/  @!UP0 LDCU UR8, c[0x0][0x880] ;  /* 0x00011000ff0887ac */ /* 0x000ea60008000800 */
[----:B------:R-:W-:Y:S01]  /*4050*/  IMAD.U32 R10, RZ, RZ, UR10 ;  /* 0x0000000aff0a7e24 */ /* 0x000fe2000f8e00ff */
[----:B------:R-:W-:Y:S05]  /*4060*/  MOV R11, UR11 ;  /* 0x0000000b000b7c02 */ /* 0x000fea0008000f00 */
[----:B-----5:R3:W5:Y:S02]  /*4070*/  @P0 LDG.E R81, desc[UR46][R10.64] ;  /* 0x0000002e0a510981 */ /* 0x020764000c1e1900 */
[----:B--23--:R-:W-:Y:S07]  /*4080*/  @!P0 IMAD.U32 R81, RZ, RZ, UR8 ;  /* 0x00000008ff518e24 */ /* 0x00cfee000f8e00ff */
.L_x_73:
[----:B-----5:R-:W-:Y:S01]  /*4090*/  @!P2 FSETP.EQ.AND P0, PT, R81, RZ, PT ;  /* 0x000000ff5100a20b */ /* 0x020fe20003f02000 */
[----:B------:R-:W-:Y:S01]  /*40a0*/  @!UPT UIADD3 URZ, UPT, UPT, URZ, URZ, URZ ;  /* 0x000000fffffff290 */ /* 0x000fe2000fffe0ff */
[----:B------:R-:W-:Y:S11]  /*40b0*/  @!P2 BRA `(.L_x_74) ;  /* 0x000000000014a947 */ /* 0x000ff60003800000 */
[----:B------:R-:W-:Y:S02]  /*40c0*/  LOP3.LUT P2, RZ, R171, 0xff, RZ, 0xc0, !PT ;  /* 0x000000ffabff7812 */ /* 0x000fe4000784c0ff */
[----:B------:R-:W-:Y:S04]  /*40d0*/  PLOP3.LUT P0, PT, PT, PT, UP0, 0x80, 0x8 ;  /* 0x000000000008781c */ /* 0x000fe80003f0f008 */
[----:B------:R-:W-:Y:S07]  /*40e0*/  PLOP3.LUT P0, PT, P0, PT, PT, 0x8, 0x80 ;  /* 0x000000000080781c */ /* 0x000fee000070e170 */
[----:B------:R-:W-:Y:S11]  /*40f0*/  @P2 FSETP.EQ.AND P0, PT, R81, RZ, PT ;  /* 0x000000ff5100220b */ /* 0x000ff60003f02000 */
[----:B------:R-:W-:Y:S02]  /*4100*/  @!UPT UIADD3 URZ, UPT, UPT, URZ, URZ, URZ ;  /* 0x000000fffffff290 */ /* 0x000fe4000fffe0ff */
.L_x_74:
[----:B------:R-:W3:Y:S01]  /*4110*/  SYNCS.PHASECHK.TRANS64.TRYWAIT P2, [UR7+0x90], R12 ;  /* 0x0000900cff0075a7 */ /* 0x000ee20008041107 */
[----:B------:R-:W-:Y:S04]  /*4120*/  ELECT P4, URZ, PT ;  /* 0x0000000000ff782f */ /* 0x000fe80003880000 */
[----:B------:R-:W-:Y:S11]  /*4130*/  PLOP3.LUT P4, PT, P0, P4, PT, 0xf2, 0x2f ;  /* 0x00000000002f781c */ /* 0x000ff60000789e72 */
[----:B------:R-:W-:Y:S02]  /*4140*/  @!UPT UIADD3 URZ, UPT, UPT, URZ, URZ, URZ ;  /* 0x000000fffffff290 */ /* 0x000fe4000fffe0ff */
[----:B-1----:R-:W-:Y:S05]  /*4150*/  @!P4 IADD3 R9, P0, PT, R32, 0x580, RZ ;  /* 0x000005802009c810 */ /* 0x002fea0007f1e0ff */
[----:B--2---:R-:W-:Y:S01]  /*4160*/  @!P4 IMAD.X R0, RZ, RZ, R33, P0 ;  /* 0x000000ffff00c224 */ /* 0x004fe200000e0621 */
[----:B---3--:R-:W-:Y:S07]  /*4170*/  @!P2 BRA `(.L_x_75) ;  /* 0x0000007400c0a947 */ /* 0x008fee0003800000 */
.L_x_161:
[----:B------:R-:W-:Y:S01]  /*4180*/  @!P4 R2UR UR8, R0 ;  /* 0x000000000008c2ca */ /* 0x000fe200000e0000 */
[----:B------:R-:W-:Y:S01]  /*4190*/  VOTEU.ALL UP1, P4 ;  /* 0x0000000000ff7886 */ /* 0x000fe20002020000 */
[----:B------:R-:W-:Y:S01]  /*41a0*/  @!P4 R2UR UR9, R9 ;  /* 0x000000000909c2ca */ /* 0x000fe200000e0000 */
[----:B------:R-:W-:Y:S01]  /*41b0*/  @!P4 IMAD.MOV.U32 R0, RZ, RZ, 0x2000 ;  /* 0x00002000ff00c424 */ /* 0x000fe200078e00ff */
[----:B------:R-:W-:Y:S01]  /*41c0*/  UMOV UR10, 0x0 ;  /* 0x00000000000a7882 */ /* 0x000fe20000000000 */
[----:B------:R-:W-:Y:S01]  /*41d0*/  UMOV UR11, 0x10000000 ;  /* 0x10000000000b7882 */ /* 0x000fe20000000000 */
[----:B------:R-:W-:Y:S01]  /*41e0*/  @!UP1 UIADD3 UR32, UPT, UPT, UR7, 0x200, URZ ;  /* 0x0000020007209890 */ /* 0x000fe2000fffe0ff */
[----:B------:R-:W-:Y:S01]  /*41f0*/  @!P4 IADD3 R9, P0, PT, R32, 0x580, RZ ;  /* 0x000005802009c810 */ /* 0x000fe20007f1e0ff */
[----:B------:R-:W-:Y:S05]  /*4200*/  VOTEU.ALL UP1, P4 ;  /* 0x0000000000ff7886 */ /* 0x000fea0002020000 */
[----:B------:R-:W-:Y:S01]  /*4210*/  IMAD.U32 R11, RZ, RZ, UR8 ;  /* 0x00000008ff0b7e24 */ /* 0x000fe2000f8e00ff */
[----:B------:R-:W-:Y:S01]  /*4220*/  UPRMT UR8, UR37, 0x654, UR33 ;  /* 0x0000065425087896 */ /* 0x000fe20008000021 */
[----:B------:R-:W-:Y:S03]  /*4230*/  IMAD.U32 R10, RZ, RZ, UR9 ;  /* 0x00000009ff0a7e24 */ /* 0x000fe6000f8e00ff */
[----:B------:R-:W-:Y:S02]  /*4240*/  @!P4 R2UR UR15, R11 ;  /* 0x000000000b0fc2ca */ /* 0x000fe400000e0000 */
[----:B------:R-:W-:Y:S11]  /*4250*/  @!P4 R2UR UR14, R10 ;  /* 0x000000000a0ec2ca */ /* 0x000ff600000e0000 */
[----:B------:R-:W-:Y:S02]  /*4260*/  @!UPT UIADD3 URZ, UPT, UPT, URZ, URZ, URZ ;  /* 0x000000fffffff290 */ /* 0x000fe4000fffe0ff */
[----:B------:R2:W-:Y:S01]  /*4270*/  @!UP1 UTMALDG.3D [UR32], [UR14], desc[UR10] ;  /* 0x00000a200e0095b4 */ /* 0x0005e20008011000 */
[----:B------:R3:W-:Y:S01]  /*4280*/  @!P4 SYNCS.ARRIVE.TRANS64.RED.A0TR RZ, [UR7+0x70], R0 ;  /* 0x00007000ffffc9a7 */ /* 0x0007e20008300407 */
[----:B------:R-:W-:Y:S01]  /*4290*/  SYNCS.ARRIVE.TRANS64.RED.A1T0 RZ, [UR8], RZ ;  /* 0x000000ffffff79a7 */ /* 0x000fe20008100408 */
[----:B---3--:R-:W-:Y:S01]  /*42a0*/  @!P4 IMAD.X R0, RZ, RZ, R33, P0 ;  /* 0x000000ffff00c224 */ /* 0x008fe200000e0621 */
[----:B------:R-:W3:Y:S02]  /*42b0*/  SYNCS.PHASECHK.TRANS64.TRYWAIT P2, [UR7+0x98], R12 ;  /* 0x0000980cff0075a7 */ /* 0x000ee40008041107 */
[----:B--23--:R-:W-:Y:S05]  /*42c0*/  @!P2 BRA `(.L_x_76) ;  /* 0x000000740084a947 */ /* 0x00cfea0003800000 */
.L_x_163:
        /* <DEDUP_REMOVED lines=8> */
[----:B------:R-:W-:Y:S01]  /*4350*/  @!UP1 UIADD3 UR24, UPT, UPT, UR7, 0x2200, URZ ;  /* 0x0000220007189890 */ /* 0x000fe2000fffe0ff */
[----:B------:R-:W-:Y:S01]  /*4360*/  VOTEU.ALL UP1, P4 ;  /* 0x0000000000ff7886 */ /* 0x000fe20002020000 */
[----:B------:R-:W-:Y:S01]  /*4370*/  UMOV UR27, UR35 ;  /* 0x00000023001b7c82 */ /* 0x000fe20008000000 */
[----:B------:R-:W-:Y:S02]  /*4380*/  UMOV UR28, UR36 ;  /* 0x00000024001c7c82 */ /* 0x000fe40008000000 */
[----:B------:R-:W-:Y:S01]  /*4390*/  IMAD.U32 R11, RZ, RZ, UR8 ;  /* 0x00000008ff0b7e24 */ /* 0x000fe2000f8e00ff */
[----:B------:R-:W-:Y:S01]  /*43a0*/  UPRMT UR8, UR37, 0x654, UR25 ;  /* 0x0000065425087896 */ /* 0x000fe20008000019 */
[----:B------:R-:W-:Y:S02]  /*43b0*/  IMAD.U32 R10, RZ, RZ, UR9 ;  /* 0x00000009ff0a7e24 */ /* 0x000fe4000f8e00ff */
[----:B------:R-:W-:Y:S01]  /*43c0*/  @!P4 IMAD.X R20, RZ, RZ, R33, P0 ;  /* 0x000000ffff14c224 */ /* 0x000fe200000e0621 */
[----:B------:R-:W-:Y:S02]  /*43d0*/  @!P4 R2UR UR15, R11 ;  /* 0x000000000b0fc2ca */ /* 0x000fe400000e0000 */
[----:B------:R-:W-:Y:S11]  /*43e0*/  @!P4 R2UR UR14, R10 ;  /* 0x000000000a0ec2ca */ /* 0x000ff600000e0000 */
[----:B------:R-:W-:Y:S02]  /*43f0*/  @!UPT UIADD3 URZ, UPT, UPT, URZ, URZ, URZ ;  /* 0x000000fffffff290 */ /* 0x000fe4000fffe0ff */
[----:B------:R2:W-:Y:S01]  /*4400*/  @!UP1 UTMALDG.3D [UR24], [UR14], desc[UR10] ;  /* 0x00000a180e0095b4 */ /* 0x0005e20008011000 */
[----:B------:R2:W-:Y:S01]  /*4410*/  @!P4 SYNCS.ARRIVE.TRANS64.RED.A0TR RZ, [UR7+0x78], R0 ;  /* 0x00007800ffffc9a7 */ /* 0x0005e20008300407 */
[----:B------:R-:W-:Y:S01]  /*4420*/  SYNCS.ARRIVE.TRANS64.RED.A1T0 RZ, [UR8], RZ ;  /* 0x000000ffffff79a7 */ /* 0x000fe20008100408 */
[----:B------:R-:W3:Y:S02]  /*4430*/  SYNCS.PHASECHK.TRANS64.TRYWAIT P2, [UR7+0xa0], R12 ;  /* 0x0000a00cff0075a7 */ /* 0x000ee40008041107 */
[----:B--23--:R-:W-:Y:S05]  /*4440*/  @!P2 BRA `(.L_x_77) ;  /* 0x00000074003ca947 */ /* 0x00cfea0003800000 */
.L_x_165:
[----:B------:R-:W2:Y:S01]  /*4450*/  LDC.64 R14, c[0x0][0xb10] ;  /* 0x0002c400ff0e7b82 */ /* 0x000ea20000000a00 */
[----:B------:R-:W-:Y:S01]  /*4460*/  @!P4 R2UR UR8, R20 ;  /* 0x000000001408c2ca */ /* 0x000fe200000e0000 */
[----:B------:R-:W-:Y:S01]  /*4470*/  VOTEU.ALL UP1, P4 ;  /* 0x0000000000ff7886 */ /* 0x000fe20002020000 */
[----:B------:R-:W-:Y:S01]  /*4480*/  @!P4 R2UR UR9, R21 ;  /* 0x000000001509c2ca */ /* 0x000fe200000e0000 */
[----:B------:R-:W-:Y:S01]  /*4490*/  UMOV UR10, 0x0 ;  /* 0x00000000000a7882 */ /* 0x000fe20000000000 */
[----:B------:R-:W-:Y:S03]  /*44a0*/  UMOV UR11, 0x10000000 ;  /* 0x10000000000b7882 */ /* 0x000fe60000000000 */
[----:B------:R-:W3:Y:S01]  /*44b0*/  LDC.64 R10, c[0x0][0xb18] ;  /* 0x0002c600ff0a7b82 */ /* 0x000ee20000000a00 */
[----:B------:R-:W-:Y:S01]  /*44c0*/  @!UP1 UIADD3 UR18, UPT, UPT, UR34, 0x80, URZ ;  /* 0x0000008022129890 */ /* 0x000fe2000fffe0ff */
[----:B------:R-:W-:Y:S01]  /*44d0*/  @P3 SHF.R.U32.HI R28, RZ, 0x10, R25 ;  /* 0x00000010ff1c3819 */ /* 0x000fe20000011619 */
[----:B------:R-:W-:Y:S01]  /*44e0*/  @!UP1 UIADD3 UR16, UPT, UPT, UR7, 0x4200, URZ ;  /* 0x0000420007109890 */ /* 0x000fe2000fffe0ff */
[----:B------:R-:W-:Y:S01]  /*44f0*/  VIADD R30, R30, 0x1 ;  /* 0x000000011e1e7836 */ /* 0x000fe20000000000 */
[----:B------:R-:W-:Y:S03]  /*4500*/  VOTEU.ALL UP1, P4 ;  /* 0x0000000000ff7886 */ /* 0x000fe60002020000 */
[----:B------:R-:W5:Y:S01]  /*4510*/  @!P1 LDC R0, c[0x0][0xb20] ;  /* 0x0002c800ff009b82 */ /* 0x000f620000000800 */
[----:B------:R-:W-:Y:S01]  /*4520*/  UMOV UR19, UR35 ;  /* 0x0000002300137c82 */ /* 0x000fe20008000000 */
[----:B------:R-:W-:Y:S01]  /*4530*/  IMAD.U32 R21, RZ, RZ, UR8 ;  /* 0x00000008ff157e24 */ /* 0x000fe2000f8e00ff */
[----:B------:R-:W-:Y:S05]  /*4540*/  UMOV UR20, UR36 ;  /* 0x0000002400147c82 */ /* 0x000fea0008000000 */
[----:B-1----:R-:W1:Y:S01]  /*4550*/  @!P1 LDC R3, c[0x0][0xb0c] ;  /* 0x0002c300ff039b82 */ /* 0x002e620000000800 */
[----:B------:R-:W-:Y:S01]  /*4560*/  IMAD.U32 R20, RZ, RZ, UR9 ;  /* 0x00000009ff147e24 */ /* 0x000fe2000f8e00ff */
[----:B------:R-:W-:Y:S01]  /*4570*/  UPRMT UR8, UR37, 0x654, UR17 ;  /* 0x0000065425087896 */ /* 0x000fe20008000011 */
[----:B------:R-:W-:Y:S03]  /*4580*/  @!P4 R2UR UR15, R21 ;  /* 0x00000000150fc2ca */ /* 0x000fe600000e0000 */
[----:B------:R-:W-:Y:S01]  /*4590*/  @!P4 R2UR UR14, R20 ;  /* 0x00000000140ec2ca */ /* 0x000fe200000e0000 */
[----:B------:R-:W-:Y:S11]  /*45a0*/  @!P4 IMAD.MOV.U32 R20, RZ, RZ, 0x2000 ;  /* 0x00002000ff14c424 */ /* 0x000ff600078e00ff */
[----:B------:R-:W-:Y:S01]  /*45b0*/  @!UPT UIADD3 URZ, UPT, UPT, URZ, URZ, URZ ;  /* 0x000000fffffff290 */ /* 0x000fe2000fffe0ff */
[----:B------:R1:W-:Y:S01]  /*45c0*/  @!UP1 UTMALDG.3D [UR16], [UR14], desc[UR10] ;  /* 0x00000a100e0095b4 */ /* 0x0003e20008011000 */
[----:B------:R1:W-:Y:S02]  /*45d0*/  @!P4 SYNCS.ARRIVE.TRANS64.RED.A0TR RZ, [UR7+0x80], R20 ;  /* 0x00008014ffffc9a7 */ /* 0x0003e40008300407 */
[----:B-1----:R-:W-:Y:S01]  /*45e0*/  @!P1 ISETP.NE.AND P2, PT, R3, 0x1, PT ;  /* 0x000000010300980c */ /* 0x002fe20003f45270 */
[C---:B--2---:R-:W-:Y:S01]  /*45f0*/  @!P1 IMAD.HI.U32 R14, R13.reuse, R14, RZ ;  /* 0x0000000e0d0e9227 */ /* 0x044fe200078e00ff */
[----:B---3--:R-:W-:Y:S03]  /*4600*/  @!P1 ISETP.NE.AND P0, PT, R10, 0x1, PT ;  /* 0x000000010a00980c */ /* 0x008fe60003f05270 */
[C---:B------:R-:W-:Y:S01]  /*4610*/  @!P1 IMAD.HI.U32 R11, R8.reuse, R11, RZ ;  /* 0x0000000b080b9227 */ /* 0x040fe200078e00ff */
[----:B------:R-:W-:Y:S04]  /*4620*/  @!P1 SHF.R.U32.HI R14, RZ, R15, R14 ;  /* 0x0000000fff0e9219 */ /* 0x000fe8000001160e */
[----:B-----5:R-:W-:Y:S01]  /*4630*/  @!P1 SHF.R.U32.HI R9, RZ, R0, R11 ;  /* 0x00000000ff099219 */ /* 0x020fe2000001160b */
[----:B------:R-:W-:Y:S01]  /*4640*/  SYNCS.ARRIVE.TRANS64.RED.A1T0 RZ, [UR8], RZ ;  /* 0x000000ffffff79a7 */ /* 0x000fe20008100408 */
[----:B------:R-:W-:Y:S02]  /*4650*/  @!P1 SEL R14, R13, R14, !P2 ;  /* 0x0000000e0d0e9207 */ /* 0x000fe40005000000 */
[----:B------:R-:W-:Y:S01]  /*4660*/  @!P1 SEL R9, R8, R9, !P0 ;  /* 0x0000000908099207 */ /* 0x000fe20004000000 */
[----:B------:R-:W1:Y:S04]  /*4670*/  SYNCS.PHASECHK.TRANS64.TRYWAIT P5, [UR7+0xa8], R12 ;  /* 0x0000a80cff0075a7 */ /* 0x000e6800080a1107 */
[----:B------:R-:W-:Y:S02]  /*4680*/  @!P1 IMAD.IADD R0, R9, 0x1, -R14 ;  /* 0x0000000109009824 */ /* 0x000fe400078e0a0e */
[----:B------:R-:W-:Y:S02]  /*4690*/  @!P1 IMAD.IADD R9, R14, 0x1, -R9 ;  /* 0x000000010e099824 */ /* 0x000fe400078e0a09 */
[----:B------:R-:W-:Y:S02]  /*46a0*/  @!P1 IMAD R13, R0, R3, R13 ;  /* 0x00000003000d9224 */ /* 0x000fe400078e020d */
[----:B------:R-:W-:Y:S01]  /*46b0*/  @!P1 IMAD R8, R9, R10, R8 ;  /* 0x0000000a09089224 */ /* 0x000fe200078e0208 */
[----:B-1----:R-:W-:Y:S06]  /*46c0*/  @!P5 BRA `(.L_x_78) ;  /* 0x0000007000b4d947 */ /* 0x002fec0003800000 */
.L_x_167:
[----:B-1----:R-:W-:Y:S01]  /*46d0*/  @!P4 IADD3 R3, P0, PT, R32, 0x580, RZ ;  /* 0x000005802003c810 */ /* 0x002fe20007f1e0ff */
[----:B------:R-:W-:Y:S01]  /*46e0*/  VOTEU.ALL UP1, P4 ;  /* 0x0000000000ff7886 */ /* 0x000fe20002020000 */
[----:B------:R-:W-:Y:S01]  /*46f0*/  UMOV UR18, 0x0 ;  /* 0x0000000000127882 */ /* 0x000fe20000000000 */
[----:B------:R-:W-:Y:S01]  /*4700*/  UMOV UR19, 0x10000000 ;  /* 0x1000000000137882 */ /* 0x000fe20000000000 */
[----:B------:R-:W-:Y:S01]  /*4710*/  @!P4 R2UR UR9, R3 ;  /* 0x000000000309c2ca */ /* 0x000fe200000e0000 */
[----:B------:R-:W-:Y:S01]  /*4720*/  @!P4 IMAD.X R0, RZ, RZ, R33, P0 ;  /* 0x000000ffff00c224 */ /* 0x000fe200000e0621 */
[----:B------:R-:W-:Y:S01]  /*4730*/  @!UP1 UIADD3 UR10, UPT, UPT, UR34, 0xc0, URZ ;  /* 0x000000c0220a9890 */ /* 0x000fe2000fffe0ff */
[----:B------:R-:W-:Y:S01]  /*4740*/  ISETP.NE.AND P0, PT, R30, 0x2, PT ;  /* 0x000000021e00780c */ /* 0x000fe20003f05270 */
[----:B------:R-:W-:Y:S01]  /*4750*/  UMOV UR11, UR35 ;  /* 0x00000023000b7c82 */ /* 0x000fe20008000000 */
[----:B------:R-:W-:Y:S01]  /*4760*/  UMOV UR12, UR36 ;  /* 0x00000024000c7c82 */ /* 0x000fe20008000000 */
[----:B------:R-:W-:Y:S01]  /*4770*/  @!P4 R2UR UR8, R0 ;  /* 0x000000000008c2ca */ /* 0x000fe200000e0000 */
[----:B------:R-:W-:Y:S01]  /*4780*/  IMAD.IADD R20, R8, 0x1, R147 ;  /* 0x0000000108147824 */ /* 0x000fe200078e0293 */
[----:B------:R-:W-:Y:S01]  /*4790*/  @P3 R2UR UR36, R28 ;  /* 0x000000001c2432ca */ /* 0x000fe200000e0000 */
[----:B------:R-:W-:Y:S01]  /*47a0*/  IMAD.IADD R21, R13, 0x1, R170 ;  /* 0x000000010d157824 */ /* 0x000fe200078e02aa */
[----:B------:R-:W-:Y:S02]  /*47b0*/  SEL R0, RZ, 0x1, P0 ;  /* 0x00000001ff007807 */ /* 0x000fe40000000000 */
[----:B------:R-:W-:Y:S01]  /*47c0*/  LOP3.LUT R31, R31, 0x1, RZ, 0x3c, !PT ;  /* 0x000000011f1f7812 */ /* 0x000fe200078e3cff */
[----:B------:R-:W-:Y:S01]  /*47d0*/  IMAD.U32 R10, RZ, RZ, UR9 ;  /* 0x00000009ff0a7e24 */ /* 0x000fe2000f8e00ff */
[----:B------:R-:W-:Y:S01]  /*47e0*/  @!UP1 UIADD3 UR9, UPT, UPT, UR7, 0x88, URZ ;  /* 0x0000008807099890 */ /* 0x000fe2000fffe0ff */
[----:B------:R-:W-:Y:S02]  /*47f0*/  LOP3.LUT R29, R29, R0, RZ, 0x3c, !PT ;  /* 0x000000001d1d7212 */ /* 0x000fe400078e3cff */
[----:B------:R-:W-:Y:S02]  /*4800*/  SEL R30, R30, RZ, P0 ;  /* 0x000000ff1e1e7207 */ /* 0x000fe40000000000 */
[----:B------:R-:W-:Y:S01]  /*4810*/  IMAD.U32 R11, RZ, RZ, UR8 ;  /* 0x00000008ff0b7e24 */ /* 0x000fe2000f8e00ff */
[----:B------:R-:W-:Y:S01]  /*4820*/  @!P4 R2UR UR14, R10 ;  /* 0x000000000a0ec2ca */ /* 0x000fe200000e0000 */
[----:B------:R-:W-:Y:S01]  /*4830*/  @!UP1 UIADD3 UR8, UPT, UPT, UR7, 0x6200, URZ ;  /* 0x0000620007089890 */ /* 0x000fe2000fffe0ff */
[----:B------:R-:W-:Y:S02]  /*4840*/  VOTEU.ALL UP1, P4 ;  /* 0x0000000000ff7886 */ /* 0x000fe40002020000 */
[----:B------:R-:W-:Y:S11]  /*4850*/  @!P4 R2UR UR15, R11 ;  /* 0x000000000b0fc2ca */ /* 0x000ff600000e0000 */
[----:B------:R-:W-:Y:S02]  /*4860*/  @!UPT UIADD3 URZ, UPT, UPT, URZ, URZ, URZ ;  /* 0x000000fffffff290 */ /* 0x000fe4000fffe0ff */
[----:B------:R2:W-:Y:S01]  /*4870*/  @!UP1 UTMALDG.3D [UR8], [UR14], desc[UR18] ;  /* 0x000012080e0095b4 */ /* 0x0005e20008011000 */
[----:B------:R2:W-:Y:S01]  /*4880*/  @!P4 SYNCS.ARRIVE.TRANS64.RED.A0TR RZ, [UR7+0x88], R23 ;  /* 0x00008817ffffc9a7 */ /* 0x0005e20008300407 */
[----:B------:R-:W-:Y:S01]  /*4890*/  UPLOP3.LUT UP1, UPT, UPT, UPT, UPT, 0x80, 0x8 ;  /* 0x000000000008789c */ /* 0x000fe20003f2f070 */
[----:B------:R-:W-:Y:S01]  /*48a0*/  SYNCS.ARRIVE.TRANS64.RED.A1T0 RZ, [UR13], RZ ;  /* 0x000000ffffff79a7 */ /* 0x000fe2000810040d */
[----:B------:R-:W-:Y:S09]  /*48b0*/  @P3 BRA `(.L_x_79) ;  /* 0xfffffff000943947 */ /* 0x000ff2000383ffff */
[----:B------:R-:W-:-:S04]  /*48c0*/  SHF.L.U32 R3, R31, 0x1f, RZ ;  /* 0x0000001f1f037819 */ /* 0x000fc800000006ff */
[----:B------:R-:W1:Y:S02]  /*48d0*/  SYNCS.PHASECHK.TRANS64.TRYWAIT P0, [UR7+0x90], R3 ;  /* 0x00009003ff0075a7 */ /* 0x000e640008001107 */
[----:B-1----:R-:W-:Y:S05]  /*48e0*/  @!P0 BRA `(.L_x_80) ;  /* 0x0000007000448947 */ /* 0x002fea0003800000 */
.L_x_169:
[----:B------:R-:W3:Y:S02]  /*48f0*/  SYNCS.PHASECHK.TRANS64.TRYWAIT P0, [UR7+0x98], R3 ;  /* 0x00009803ff0075a7 */ /* 0x000ee40008001107 */
[----:B---3--:R-:W-:Y:S05]  /*4900*/  @!P0 BRA `(.L_x_81) ;  /* 0x0000007000548947 */ /* 0x008fea0003800000 */
.L_x_171:
[----:B------:R-:W3:Y:S02]  /*4910*/  SYNCS.PHASECHK.TRANS64.TRYWAIT P0, [UR7+0xa0], R3 ;  /* 0x0000a003ff0075a7 */ /* 0x000ee40008001107 */
[----:B---3--:R-:W-:Y:S05]  /*4920*/  @!P0 BRA `(.L_x_82) ;  /* 0x0000007000648947 */ /* 0x008fea0003800000 */
.L_x_173:
[----:B-1----:R-:W-:-:S07]  /*4930*/  MOV R0, UR7 ;  /* 0x0000000700007c02 */ /* 0x002fce0008000f00 */
.L_x_83:
[----:B-1----:R-:W-:-:S04]  /*4940*/  SHF.L.U32 R3, R31, 0x1f, RZ ;  /* 0x0000001f1f037819 */ /* 0x002fc800000006ff */
[----:B------:R1:W3:Y:S03]  /*4950*/  SYNCS.PHASECHK.TRANS64.TRYWAIT P0, [R0+URZ+0xa8], R3 ;  /* 0x0000a803000075a7 */ /* 0x0002e600080011ff */
[----:B---3--:R-:W-:Y:S05]  /*4960*/  @!P0 NANOSLEEP.SYNCS 0x989680 ;  /* 0x009896800000895d */ /* 0x008fea0003900000 */
[----:B------:R-:W3:Y:S02]  /*4970*/  @!P0 SYNCS.PHASECHK.TRANS64 P0, [R0+URZ+0xa8], R3 ;  /* 0x0000a803000085a7 */ /* 0x000ee400080010ff */
[----:B--23--:R-:W-:Y:S05]  /*4980*/  @P0 EXIT ;  /* 0x000000000000094d */ /* 0x00cfea0003800000 */
[----:B------:R-:W-:Y:S05]  /*4990*/  BRA `(.L_x_83) ;  /* 0xfffffffc00e87947 */ /* 0x000fea000383ffff */
.L_x_68:
[----:B------:R-:W-:-:S06]  /*49a0*/  UISETP.GE.AND UP1, UPT, UR8, 0x4, UPT ;  /* 0x000000040800788c */ /* 0x000fcc000bf26270 */
[----:B------:R-:W-:-:S13]  /*49b0*/  PLOP3.LUT P0, PT, PT, PT, UP1, 0x80, 0x8 ;  /* 0x000000000008781c */ /* 0x000fda0003f0f018 */
[----:B------:R-:W-:Y:S05]  /*49c0*/  @!P0 EXIT ;  /* 0x000000000000894d */ /* 0x000fea0003800000 */
[----:B------:R-:W-:Y:S01]  /*49d0*/  BAR.SYNC.DEFER_BLOCKING 0x6, 0xa0 ;  /* 0x0182800000007b1d */ /* 0x000fe20000010000 */
[C---:B------:R-:W-:Y:S01]  /*49e0*/  IMAD.SHL.U32 R3, R185.reuse, 0x40, RZ ;  /* 0x00000040b9037824 */ /* 0x040fe200078e00ff */
[C---:B------:R-:W-:Y:S01]  /*49f0*/  LOP3.LUT R189, R185.reuse, 0x60, RZ, 0xc0, !PT ;  /* 0x00000060b9bd7812 */ /* 0x040fe200078ec0ff */
[C---:B------:R-:W-:Y:S01]  /*4a00*/  IMAD.SHL.U32 R172, R185.reuse, 0x8, RZ ;  /* 0x00000008b9ac7824 */ /* 0x040fe200078e00ff */
[C---:B------:R-:W-:Y:S01]  /*4a10*/  LOP3.LUT R187, R185.reuse, 0x2, RZ, 0xc0, !PT ;  /* 0x00000002b9bb7812 */ /* 0x040fe200078ec0ff */
[----:B------:R-:W-:Y:S01]  /*4a20*/  IMAD.U32 R79, R185, 0x10000, RZ ;  /* 0x00010000b94f7824 */ /* 0x000fe200078e00ff */
[----:B------:R-:W-:Y:S02]  /*4a30*/  UMOV UR49, 0x400 ;  /* 0x0000040000317882 */ /* 0x000fe40000000000 */
[----:B------:R-:W1:Y:S01]  /*4a40*/  LDC R177, c[0x0][0x370] ;  /* 0x0000dc00ffb17b82 */ /* 0x000e620000000800 */
[----:B------:R-:W-:Y:S01]  /*4a50*/  ULEA UR49, UR37, UR49, 0x18 ;  /* 0x0000003125317291 */ /* 0x000fe2000f8ec0ff */
[----:B------:R-:W-:Y:S01]  /*4a60*/  LOP3.LUT R5, R3, 0x180, RZ, 0xc0, !PT ;  /* 0x0000018003057812 */ /* 0x000fe200078ec0ff */
[----:B------:R-:W-:Y:S01]  /*4a70*/  HFMA2 R191, -RZ, RZ, 0, 0 ;  /* 0x00000000ffbf7431 */ /* 0x000fe200000001ff */
[----:B------:R-:W-:Y:S01]  /*4a80*/  LOP3.LUT R79, R79, 0x600000, RZ, 0xc0, !PT ;  /* 0x006000004f4f7812 */ /* 0x000fe200078ec0ff */
[----:B------:R-:W-:Y:S01]  /*4a90*/  UIADD3 UR4, UPT, UPT, UR49, 0x8200, URZ ;  /* 0x0000820031047890 */ /* 0x000fe2000fffe0ff */
[----:B------:R-:W-:Y:S01]  /*4aa0*/  LOP3.LUT R172, R5, 0x30, R172, 0xf8, !PT ;  /* 0x0000003005ac7812 */ /* 0x000fe200078ef8ac */
[----:B------:R-:W-:Y:S01]  /*4ab0*/  IMAD.MOV.U32 R76, RZ, RZ, RZ ;  /* 0x000000ffff4c7224 */ /* 0x000fe200078e00ff */
[----:B------:R-:W2:Y:S01]  /*4ac0*/  LDC R74, c[0x0][0xb0c] ;  /* 0x0002c300ff4a7b82 */ /* 0x000ea20000000800 */
[----:B------:R-:W-:-:S02]  /*4ad0*/  LOP3.LUT R185, R185, 0x4, RZ, 0xc0, !PT ;  /* 0x00000004b9b97812 */ /* 0x000fc400078ec0ff */
[----:B------:R-:W-:Y:S02]  /*4ae0*/  CS2R R182, SRZ ;  /* 0x0000000000b67805 */ /* 0x000fe4000001ff00 */
[----:B------:R-:W-:Y:S02]  /*4af0*/  LOP3.LUT R172, R172, 0x1e40, R3, 0xf8, !PT ;  /* 0x00001e40acac7812 */ /* 0x000fe400078ef803 */
[----:B------:R-:W-:Y:S02]  /*4b00*/  CS2R R180, SRZ ;  /* 0x0000000000b47805 */ /* 0x000fe4000001ff00 */
[----:B------:R-:W-:Y:S01]  /*4b10*/  IADD3 R184, PT, PT, -R185, 0x2, RZ ;  /* 0x00000002b9b87810 */ /* 0x000fe20007ffe1ff */
[----:B------:R-:W-:Y:S01]  /*4b20*/  IMAD.MOV R176, RZ, RZ, -R187 ;  /* 0x000000ffffb07224 */ /* 0x000fe200078e0abb */
[----:B------:R-:W-:Y:S01]  /*4b30*/  MOV R188, UR4 ;  /* 0x0000000400bc7c02 */ /* 0x000fe20008000f00 */
[----:B------:R-:W4:Y:S01]  /*4b40*/  LDC R174, c[0x0][0xb20] ;  /* 0x0002c800ffae7b82 */ /* 0x000f220000000800 */
[----:B------:R-:W3:Y:S01]  /*4b50*/  LDS R0, [UR49+0x150] ;  /* 0x00015031ff007984 */ /* 0x000ee20008000800 */
[----:B------:R-:W-:Y:S01]  /*4b60*/  VIADD R186, R172, UR49 ;  /* 0x00000031acba7c36 */ /* 0x000fe20008000000 */
[----:B------:R-:W1:Y:S01]  /*4b70*/  LDCU.64 UR52, c[0x0][0x348] ;  /* 0x00006900ff3477ac */ /* 0x000e620008000a00 */
[----:B------:R-:W-:-:S02]  /*4b80*/  IMAD.MOV R175, RZ, RZ, -R185 ;  /* 0x000000ffffaf7224 */ /* 0x000fc400078e0ab9 */
[----:B------:R-:W-:Y:S01]  /*4b90*/  VIADD R186, R186, 0x200 ;  /* 0x00000200baba7836 */ /* 0x000fe20000000000 */
[----:B------:R-:W1:Y:S01]  /*4ba0*/  LDCU.64 UR38, c[0x0][0x888] ;  /* 0x00011100ff2677ac */ /* 0x000e620008000a00 */
[----:B------:R-:W1:Y:S01]  /*4bb0*/  LDC R73, c[0x0][0xb30] ;  /* 0x0002cc00ff497b82 */ /* 0x000e620000000800 */
[----:B------:R-:W1:Y:S01]  /*4bc0*/  LDCU.64 UR44, c[0x0][0x890] ;  /* 0x00011200ff2c77ac */ /* 0x000e620008000a00 */
[----:B------:R-:W-:-:S06]  /*4bd0*/  UIADD3 UR48, UPT, UPT, UR49, 0x200, URZ ;  /* 0x0000020031307890 */ /* 0x000fcc000fffe0ff */
[----:B------:R-:W1:Y:S08]  /*4be0*/  LDC.64 R168, c[0x0][0xb10] ;  /* 0x0002c400ffa87b82 */ /* 0x000e700000000a00 */
[----:B------:R-:W1:Y:S08]  /*4bf0*/  LDC.64 R70, c[0x0][0xb18] ;  /* 0x0002c600ff467b82 */ /* 0x000e700000000a00 */
[----:B------:R-:W1:Y:S08]  /*4c00*/  LDC.64 R68, c[0x0][0xb28] ;  /* 0x0002ca00ff447b82 */ /* 0x000e700000000a00 */
[----:B------:R-:W1:Y:S01]  /*4c10*/  LDC.64 R166, c[0x0][0x8b0] ;  /* 0x00022c00ffa67b82 */ /* 0x000e620000000a00 */
[----:B---3--:R-:W-:-:S07]  /*4c20*/  IMAD.IADD R79, R0, 0x1, R79 ;  /* 0x00000001004f7824 */ /* 0x008fce00078e024f */
[----:B------:R-:W3:Y:S08]  /*4c30*/  LDC.64 R164, c[0x0][0x8a8] ;  /* 0x00022a00ffa47b82 */ /* 0x000ef00000000a00 */
[----:B--2-4-:R-:W1:Y:S02]  /*4c40*/  LDC R178, c[0x0][0x374] ;  /* 0x0000dd00ffb27b82 */ /* 0x014e640000000800 */
.L_x_128:
[C---:B------:R-:W-:Y:S02]  /*4c50*/  LEA R0, R191.reuse, UR49, 0x3 ;  /* 0x00000031bf007c11 */ /* 0x040fe4000f8e18ff */
[----:B------:R-:W-:Y:S02]  /*4c60*/  SHF.L.U32 R3, R182, 0x1f, RZ ;  /* 0x0000001fb6037819 */ /* 0x000fe400000006ff */
[----:B------:R-:W-:Y:S02]  /*4c70*/  LEA R16, R191, UR49, 0x4 ;  /* 0x00000031bf107c11 */ /* 0x000fe4000f8e20ff */
[----:B------:R-:W2:Y:S02]  /*4c80*/  SYNCS.PHASECHK.TRANS64.TRYWAIT P0, [R0+URZ+0xc0], R3 ;  /* 0x0000c003000075a7 */ /* 0x000ea400080011ff */
[----:B-12---:R-:W-:Y:S05]  /*4c90*/  @!P0 BRA `(.L_x_84) ;  /* 0x0000006c00a08947 */ /* 0x006fea0003800000 */
.L_x_174:
[----:B------:R-:W4:Y:S01]  /*4ca0*/  LDC.64 R12, c[0x0][0xb10] ;  /* 0x0002c400ff0c7b82 */ /* 0x000f220000000a00 */
[----:B------:R-:W3:Y:S01]  /*4cb0*/  LDS.128 R16, [R16+0x130] ;  /* 0x0001300010107984 */ /* 0x000ee20000000c00 */
[----:B-1----:R-:W-:Y:S01]  /*4cc0*/  ISETP.NE.AND P1, PT, R73, 0x1, PT ;  /* 0x000000014900780c */ /* 0x002fe20003f25270 */
[----:B--2---:R-:W-:Y:S01]  /*4cd0*/  VIADD R0, R0, 0xd0 ;  /* 0x000000d000007836 */ /* 0x004fe20000000000 */
[----:B------:R-:W-:Y:S04]  /*4ce0*/  ISETP.GE.AND P0, PT, R72, 0x1, PT ;  /* 0x000000014800780c */ /* 0x000fe80003f06270 */
[----:B------:R-:W1:Y:S01]  /*4cf0*/  LDC.64 R10, c[0x0][0xb18] ;  /* 0x0002c600ff0a7b82 */ /* 0x000e620000000a00 */
[----:B------:R-:W-:Y:S01]  /*4d00*/  PRMT R0, RZ, 0x654, R0 ;  /* 0x00000654ff007816 */ /* 0x000fe20000000000 */
[----:B------:R-:W-:Y:S01]  /*4d10*/  @!PT LDS RZ, [RZ] ;  /* 0x00000000fffff984 */ /* 0x000fe20000000800 */
[----:B------:R-:W-:Y:S01]  /*4d20*/  @!PT LDS RZ, [RZ] ;  /* 0x00000000fffff984 */ /* 0x000fe20000000800 */
[----:B------:R-:W-:Y:S01]  /*4d30*/  @!PT LDS RZ, [RZ] ;  /* 0x00000000fffff984 */ /* 0x000fe20000000800 */
[----:B------:R-:W-:Y:S01]  /*4d40*/  @!PT LDS RZ, [RZ] ;  /* 0x00000000fffff984 */ /* 0x000fe20000000800 */
[----:B------:R2:W-:Y:S06]  /*4d50*/  MEMBAR.ALL.CTA ;  /* 0x0000000000007992 */ /* 0x0005ec0000008000 */
[----:B--2---:R-:W2:Y:S01]  /*4d60*/  FENCE.VIEW.ASYNC.S ;  /* 0x00000000000073c6 */ /* 0x004ea20000000000 */
[----:B------:R-:W1:Y:S08]  /*4d70*/  @!P1 LDC R14, c[0x0][0xb20] ;  /* 0x0002c800ff0e9b82 */ /* 0x000e700000000800 */
[----:B------:R-:W1:Y:S01]  /*4d80*/  @!P1 LDC R9, c[0x0][0xb0c] ;  /* 0x0002c300ff099b82 */ /* 0x000e620000000800 */
[----:B--2---:R2:W-:Y:S01]  /*4d90*/  SYNCS.ARRIVE.TRANS64.RED.A1T0 RZ, [R0+URZ], RZ ;  /* 0x000000ff00ff79a7 */ /* 0x0045e200081004ff */
[----:B---3--:R-:W-:Y:S04]  /*4da0*/  LOP3.LUT P4, RZ, R18, 0x1, RZ, 0xc0, !PT ;  /* 0x0000000112ff7812 */ /* 0x008fe8000788c0ff */
[----:B------:R-:W-:Y:S09]  /*4db0*/  P2R R190, PR, RZ, 0x10 ;  /* 0x00000010ffbe7803 */ /* 0x000ff20000000000 */
[----:B------:R-:W-:Y:S02]  /*4dc0*/  @P4 MOV R77, R16 ;  /* 0x00000010004d4202 */ /* 0x000fe40000000f00 */
[----:B------:R-:W-:Y:S01]  /*4dd0*/  @P4 LOP3.LUT R75, R17, 0xffff, RZ, 0xc0, !PT ;  /* 0x0000ffff114b4812 */ /* 0x000fe200078ec0ff */
[----:B--2-4-:R-:W-:Y:S06]  /*4de0*/  @!P0 BRA `(.L_x_85) ;  /* 0x0000000000a48947 */ /* 0x014fec0003800000 */
[----:B------:R-:W-:Y:S01]  /*4df0*/  IMAD.HI.U32 R23, R178, R71, RZ ;  /* 0x00000047b2177227 */ /* 0x000fe200078e00ff */
[----:B------:R-:W-:Y:S02]  /*4e00*/  ISETP.NE.AND P0, PT, R70, 0x1, PT ;  /* 0x000000014600780c */ /* 0x000fe40003f05270 */
[----:B------:R-:W-:Y:S01]  /*4e10*/  ISETP.NE.AND P2, PT, R72, 0x1, PT ;  /* 0x000000014800780c */ /* 0x000fe20003f45270 */
[----:B------:R-:W-:Y:S01]  /*4e20*/  IMAD.HI.U32 R22, R177, R168, RZ ;  /* 0x000000a8b1167227 */ /* 0x000fe200078e00ff */
[----:B------:R-:W-:Y:S02]  /*4e30*/  SHF.R.U32.HI R23, RZ, R174, R23 ;  /* 0x000000aeff177219 */ /* 0x000fe40000011617 */
[----:B------:R-:W-:Y:S01]  /*4e40*/  ISETP.NE.AND P3, PT, R74, 0x1, PT ;  /* 0x000000014a00780c */ /* 0x000fe20003f65270 */
[----:B------:R-:W-:Y:S01]  /*4e50*/  IMAD.HI.U32 R26, R77, R168, RZ ;  /* 0x000000a84d1a7227 */ /* 0x000fe200078e00ff */
[----:B------:R-:W-:Y:S02]  /*4e60*/  SHF.R.U32.HI R22, RZ, R169, R22 ;  /* 0x000000a9ff167219 */ /* 0x000fe40000011616 */
[----:B------:R-:W-:Y:S01]  /*4e70*/  SEL R3, R178, R23, !P0 ;  /* 0x00000017b2037207 */ /* 0x000fe20004000000 */
[----:B------:R-:W-:Y:S01]  /*4e80*/  IMAD.HI.U32 R23, R75, R71, RZ ;  /* 0x000000474b177227 */ /* 0x000fe200078e00ff */
[----:B------:R-:W-:Y:S02]  /*4e90*/  SEL R7, R177, R22, !P3 ;  /* 0x00000016b1077207 */ /* 0x000fe40005800000 */
[----:B------:R-:W-:Y:S01]  /*4ea0*/  SHF.R.U32.HI R26, RZ, R169, R26 ;  /* 0x000000a9ff1a7219 */ /* 0x000fe2000001161a */
[-C--:B------:R-:W-:Y:S04]  /*4eb0*/  IMAD.HI.U32 R22, R3, R68.reuse, RZ ;  /* 0x0000004403167227 */ /* 0x080fe800078e00ff */
[----:B------:R-:W-:Y:S01]  /*4ec0*/  IMAD.HI.U32 R24, R7, R68, RZ ;  /* 0x0000004407187227 */ /* 0x000fe200078e00ff */
[-C--:B------:R-:W-:Y:S02]  /*4ed0*/  @P2 SHF.R.U32.HI R3, RZ, R69.reuse, R22 ;  /* 0x00000045ff032219 */ /* 0x080fe40000011616 */
[----:B------:R-:W-:Y:S02]  /*4ee0*/  SHF.R.U32.HI R22, RZ, R174, R23 ;  /* 0x000000aeff167219 */ /* 0x000fe40000011617 */
[----:B------:R-:W-:Y:S01]  /*4ef0*/  @P2 SHF.R.U32.HI R7, RZ, R69, R24 ;  /* 0x00000045ff072219 */ /* 0x000fe20000011618 */
[C---:B------:R-:W-:Y:S01]  /*4f00*/  IMAD R2, R72.reuse, R3, RZ ;  /* 0x0000000348027224 */ /* 0x040fe200078e02ff */
[----:B------:R-:W-:Y:S02]  /*4f10*/  SEL R5, R75, R22, !P0 ;  /* 0x000000164b057207 */ /* 0x000fe40004000000 */
[----:B------:R-:W-:Y:S01]  /*4f20*/  SEL R3, R77, R26, !P3 ;  /* 0x0000001a4d037207 */ /* 0x000fe20005800000 */
[----:B------:R-:W-:Y:S01]  /*4f30*/  IMAD R4, R72, R7, RZ ;  /* 0x0000000748047224 */ /* 0x000fe200078e02ff */
[C---:B------:R-:W-:Y:S01]  /*4f40*/  ISETP.GE.AND P0, PT, R5.reuse, R2, PT ;  /* 0x000000020500720c */ /* 0x040fe20003f06270 */
[----:B------:R-:W-:Y:S03]  /*4f50*/  IMAD.HI.U32 R6, R5, R68, RZ ;  /* 0x0000004405067227 */ /* 0x000fe600078e00ff */
[----:B------:R-:W-:Y:S01]  /*4f60*/  ISETP.GE.OR P0, PT, R3, R4, P0 ;  /* 0x000000040300720c */ /* 0x000fe20000706670 */
[----:B------:R-:W-:Y:S01]  /*4f70*/  IMAD.MOV R4, RZ, RZ, -R3 ;  /* 0x000000ffff047224 */ /* 0x000fe200078e0a03 */
[-C--:B------:R-:W-:Y:S03]  /*4f80*/  SHF.R.U32.HI R6, RZ, R69.reuse, R6 ;  /* 0x00000045ff067219 */ /* 0x080fe60000011606 */
[----:B------:R-:W-:Y:S01]  /*4f90*/  IMAD R77, R74, R4, R77 ;  /* 0x000000044a4d7224 */ /* 0x000fe200078e024d */
[----:B------:R-:W-:Y:S05]  /*4fa0*/  SEL R15, R5, R6, !P2 ;  /* 0x00000006050f7207 */ /* 0x000fea0005000000 */
[----:B------:R-:W-:Y:S02]  /*4fb0*/  IMAD.MOV R6, RZ, RZ, -R15 ;  /* 0x000000ffff067224 */ /* 0x000fe400078e0a0f */
[C---:B------:R-:W-:Y:S04]  /*4fc0*/  @!P0 IMAD.HI.U32 R2, R3.reuse, R68, RZ ;  /* 0x0000004403028227 */ /* 0x040fe800078e00ff */
[----:B------:R-:W-:Y:S01]  /*4fd0*/  IMAD R6, R72, R6, R5 ;  /* 0x0000000648067224 */ /* 0x000fe200078e0205 */
[----:B------:R-:W-:Y:S04]  /*4fe0*/  @!P0 SHF.R.U32.HI R2, RZ, R69, R2 ;  /* 0x00000045ff028219 */ /* 0x000fe80000011602 */
[----:B------:R-:W-:Y:S02]  /*4ff0*/  @!P0 SEL R0, R3, R2, !P2 ;  /* 0x0000000203008207 */ /* 0x000fe40005000000 */
[----:B------:R-:W-:Y:S02]  /*5000*/  IADD3 R2, PT, PT, -R5, RZ, RZ ;  /* 0x000000ff05027210 */ /* 0x000fe40007ffe1ff */
[----:B------:R-:W-:Y:S01]  /*5010*/  @!P0 IADD3 R8, PT, PT, R15, -R0, RZ ;  /* 0x800000000f088210 */ /* 0x000fe20007ffe0ff */
[----:B------:R-:W-:Y:S02]  /*5020*/  @!P0 IMAD R0, R7, R6, R0 ;  /* 0x0000000607008224 */ /* 0x000fe400078e0200 */
[----:B------:R-:W-:Y:S02]  /*5030*/  IMAD R75, R70, R2, R75 ;  /* 0x00000002464b7224 */ /* 0x000fe400078e024b */
[----:B------:R-:W-:Y:S02]  /*5040*/  @!P0 IMAD R5, R8, R72, R3 ;  /* 0x0000004808058224 */ /* 0x000fe400078e0203 */
[----:B------:R-:W-:Y:S04]  /*5050*/  @!P0 IMAD.MOV.U32 R3, RZ, RZ, R0 ;  /* 0x000000ffff038224 */ /* 0x000fe800078e0000 */
[----:B------:R-:W-:Y:S02]  /*5060*/  IMAD R77, R3, R74, R77 ;  /* 0x0000004a034d7224 */ /* 0x000fe400078e024d */
[----:B------:R-:W-:Y:S07]  /*5070*/  IMAD R75, R5, R70, R75 ;  /* 0x00000046054b7224 */ /* 0x000fee00078e024b */
.L_x_85:
[----:B-1----:R-:W-:Y:S01]  /*5080*/  @!P1 ISETP.NE.AND P0, PT, R10, 0x1, PT ;  /* 0x000000010a00980c */ /* 0x002fe20003f05270 */
[----:B------:R-:W-:Y:S01]  /*5090*/  @!P1 IMAD.HI.U32 R0, R77, R12, RZ ;  /* 0x0000000c4d009227 */ /* 0x000fe200078e00ff */
[----:B------:R-:W-:Y:S01]  /*50a0*/  @!P1 ISETP.NE.AND P2, PT, R9, 0x1, PT ;  /* 0x000000010900980c */ /* 0x000fe20003f45270 */
[----:B------:R-:W-:Y:S01]  /*50b0*/  ULOP3.LUT UP0, URZ, UR48, 0x1b0, URZ, 0xc0, !UPT ;  /* 0x000001b030ff7892 */ /* 0x000fe2000f80c0ff */
[----:B------:R-:W-:Y:S01]  /*50c0*/  R2UR UR42, R21 ;  /* 0x00000000152a72ca */ /* 0x000fe200000e0000 */
[----:B------:R-:W-:Y:S01]  /*50d0*/  @!P1 IMAD.HI.U32 R3, R75, R11, RZ ;  /* 0x0000000b4b039227 */ /* 0x000fe200078e00ff */
[----:B------:R-:W-:Y:S02]  /*50e0*/  @!P1 SHF.R.U32.HI R0, RZ, R13, R0 ;  /* 0x0000000dff009219 */ /* 0x000fe40000011600 */
[----:B------:R-:W-:Y:S01]  /*50f0*/  R2UR UR41, R20 ;  /* 0x00000000142972ca */ /* 0x000fe200000e0000 */
[----:B------:R-:W-:Y:S01]  /*5100*/  VIADD R191, R191, 0x1 ;  /* 0x00000001bfbf7836 */ /* 0x000fe20000000000 */
[----:B------:R-:W-:Y:S02]  /*5110*/  @!P1 SHF.R.U32.HI R2, RZ, R14, R3 ;  /* 0x0000000eff029219 */ /* 0x000fe40000011603 */
[----:B------:R-:W-:Y:S02]  /*5120*/  @!P1 SEL R3, R77, R0, !P2 ;  /* 0x000000004d039207 */ /* 0x000fe40005000000 */
[----:B------:R-:W-:Y:S02]  /*5130*/  @!P1 SEL R2, R75, R2, !P0 ;  /* 0x000000024b029207 */ /* 0x000fe40004000000 */
[----:B------:R-:W-:Y:S01]  /*5140*/  @P4 SHF.R.U32.HI R179, RZ, 0x10, R17 ;  /* 0x00000010ffb34819 */ /* 0x000fe20000011611 */
[----:B------:R-:W-:Y:S02]  /*5150*/  USHF.L.U32 UR42, UR42, 0x7, URZ ;  /* 0x000000072a2a7899 */ /* 0x000fe400080006ff */
[----:B------:R-:W-:Y:S02]  /*5160*/  @!P1 IMAD.IADD R0, R2, 0x1, -R3 ;  /* 0x0000000102009824 */ /* 0x000fe400078e0a03 */
[----:B------:R-:W-:Y:S01]  /*5170*/  @!P1 IMAD.IADD R2, R3, 0x1, -R2 ;  /* 0x0000000103029824 */ /* 0x000fe200078e0a02 */
[----:B------:R-:W-:Y:S01]  /*5180*/  USHF.L.U32 UR41, UR41, 0x8, URZ ;  /* 0x0000000829297899 */ /* 0x000fe200080006ff */
[----:B------:R-:W-:Y:S02]  /*5190*/  @!P1 IMAD R77, R0, R9, R77 ;  /* 0x00000009004d9224 */ /* 0x000fe400078e024d */
[----:B------:R-:W-:Y:S01]  /*51a0*/  @!P1 IMAD R75, R2, R10, R75 ;  /* 0x0000000a024b9224 */ /* 0x000fe200078e024b */
[----:B------:R-:W-:Y:S08]  /*51b0*/  BRA.U !UP0, `(.L_x_86) ;  /* 0x0000000108407547 */ /* 0x000ff0000b800000 */
[----:B------:R-:W1:Y:S01]  /*51c0*/  LDCU.64 UR8, c[0x4][0x88] ;  /* 0x01001100ff0877ac */ /* 0x000e620008000a00 */
[----:B------:R-:W-:Y:S01]  /*51d0*/  MOV R3, 0x0 ;  /* 0x0000000000037802 */ /* 0x000fe20000000f00 */
[----:B------:R-:W-:Y:S02]  /*51e0*/  HFMA2 R12, -RZ, RZ, 0, 5.9604644775390625e-08 ;  /* 0x00000001ff0c7431 */ /* 0x000fe400000001ff */
[----:B------:R-:W-:Y:S02]  /*51f0*/  IMAD.MOV.U32 R8, RZ, RZ, 0x70 ;  /* 0x00000070ff087424 */ /* 0x000fe400078e00ff */
[----:B------:R-:W-:Y:S01]  /*5200*/  IMAD.MOV.U32 R13, RZ, RZ, RZ ;  /* 0x000000ffff0d7224 */ /* 0x000fe200078e00ff */
[----:B------:R-:W2:Y:S01]  /*5210*/  LDCU.64 UR6, c[0x4][0x90] ;  /* 0x01001200ff0677ac */ /* 0x000ea20008000a00 */
[----:B------:R-:W3:Y:S01]  /*5220*/  LDC.64 R2, c[0x4][R3] ;  /* 0x0100000003027b82 */ /* 0x000ee20000000a00 */
[----:B------:R-:W4:Y:S01]  /*5230*/  LDCU.64 UR4, c[0x4][0x8] ;  /* 0x01000100ff0477ac */ /* 0x000f220008000a00 */
[----:B-1----:R-:W-:Y:S01]  /*5240*/  MOV R5, UR9 ;  /* 0x0000000900057c02 */ /* 0x002fe20008000f00 */
[----:B------:R-:W-:Y:S01]  /*5250*/  IMAD.U32 R4, RZ, RZ, UR8 ;  /* 0x00000008ff047e24 */ /* 0x000fe2000f8e00ff */
[----:B--2---:R-:W-:Y:S01]  /*5260*/  MOV R7, UR7 ;  /* 0x0000000700077c02 */ /* 0x004fe20008000f00 */
[----:B------:R-:W-:Y:S01]  /*5270*/  IMAD.U32 R6, RZ, RZ, UR6 ;  /* 0x00000006ff067e24 */ /* 0x000fe2000f8e00ff */
[----:B----4-:R-:W-:Y:S01]  /*5280*/  MOV R11, UR5 ;  /* 0x00000005000b7c02 */ /* 0x010fe20008000f00 */
[----:B------:R-:W-:Y:S02]  /*5290*/  IMAD.U32 R10, RZ, RZ, UR4 ;  /* 0x00000004ff0a7e24 */ /* 0x000fe4000f8e00ff */
[----:B------:R-:W-:Y:S07]  /*52a0*/  LEPC R20, `(.L_x_86) ;  /* 0x000000001014794e */ /* 0x000fee0000000000 */
[----:B---3-5:R-:W-:Y:S05]  /*52b0*/  CALL.ABS.NOINC R2 ;  /* 0x0000000002007343 */ /* 0x028fea0003c00000 */
.L_x_86:
[----:B------:R-:W-:Y:S01]  /*52c0*/  LOP3.LUT P0, RZ, R188, 0x1b0, RZ, 0xc0, !PT ;  /* 0x000001b0bcff7812 */ /* 0x000fe2000780c0ff */
[----:B------:R-:W-:Y:S11]  /*52d0*/  BSSY.RECONVERGENT B6, `(.L_x_87) ;  /* 0x0000013000067945 */ /* 0x000ff60003800200 */
[----:B------:R-:W-:Y:S01]  /*52e0*/  @!UPT UIADD3 URZ, UPT, UPT, URZ, URZ, URZ ;  /* 0x000000fffffff290 */ /* 0x000fe2000fffe0ff */
[----:B------:R-:W-:Y:S05]  /*52f0*/  @!P0 BRA `(.L_x_88) ;  /* 0x0000000000408947 */ /* 0x000fea0003800000 */
        /* <DEDUP_REMOVED lines=16> */
.L_x_88:
[----:B------:R-:W-:Y:S05]  /*5400*/  BSYNC.RECONVERGENT B6 ;  /* 0x0000000000067941 */ /* 0x000fea0003800200 */
.L_x_87:
[----:B------:R-:W-:Y:S01]  /*5410*/  ISETP.NE.U32.AND P4, PT, R166, RZ, PT ;  /* 0x000000ffa600720c */ /* 0x000fe20003f85070 */
[----:B------:R-:W-:Y:S01]  /*5420*/  UISETP.NE.AND UP2, UPT, UR50, URZ, UPT ;  /* 0x000000ff3200728c */ /* 0x000fe2000bf45270 */
[----:B------:R-:W-:Y:S01]  /*5430*/  ISETP.NE.U32.AND P2, PT, RZ, UR38, PT ;  /* 0x00000026ff007c0c */ /* 0x000fe2000bf45070 */
[----:B------:R-:W-:Y:S01]  /*5440*/  UISETP.NE.U32.AND UP1, UPT, UR44, URZ, UPT ;  /* 0x000000ff2c00728c */ /* 0x000fe2000bf25070 */
[----:B------:R-:W-:Y:S01]  /*5450*/  ISETP.NE.AND.EX P4, PT, R167, RZ, PT, P4 ;  /* 0x000000ffa700720c */ /* 0x000fe20003f85340 */
[----:B------:R-:W-:Y:S01]  /*5460*/  UPLOP3.LUT UP0, UPT, UPT, UPT, UPT, 0x40, 0x4 ;  /* 0x000000000004789c */ /* 0x000fe20003f0e870 */
[----:B------:R-:W-:Y:S01]  /*5470*/  ISETP.NE.AND.EX P2, PT, RZ, UR39, PT, P2 ;  /* 0x00000027ff007c0c */ /* 0x000fe2000bf45320 */
[----:B------:R-:W-:Y:S01]  /*5480*/  UISETP.NE.AND.EX UP1, UPT, UR45, URZ, UPT, UP1 ;  /* 0x000000ff2d00728c */ /* 0x000fe2000bf25310 */
[----:B------:R-:W-:Y:S04]  /*5490*/  PLOP3.LUT P1, PT, PT, PT, UP2, 0x80, 0x8 ;  /* 0x000000000008781c */ /* 0x000fe80003f2f028 */
[----:B------:R-:W-:Y:S06]  /*54a0*/  @UP2 UPLOP3.LUT UP0, UPT, UPT, UPT, UP1, 0x80, 0x8 ;  /* 0x000000000008289c */ /* 0x000fec0003f0f010 */
[----:B------:R-:W-:Y:S01]  /*54b0*/  PLOP3.LUT P0, PT, PT, PT, UP0, 0x80, 0x8 ;  /* 0x000000000008781c */ /* 0x000fe20003f0f008 */
[----:B------:R-:W-:Y:S01]  /*54c0*/  @!UPT UIADD3 URZ, UPT, UPT, URZ, URZ, URZ ;  /* 0x000000fffffff290 */ /* 0x000fe2000fffe0ff */
[----:B------:R-:W-:Y:S11]  /*54d0*/  BRA.U !UP1, `(.L_x_89) ;  /* 0x0000000109387547 */ /* 0x000ff6000b800000 */
[----:B------:R-:W-:Y:S01]  /*54e0*/  UISETP.NE.U32.AND UP0, UPT, UR38, URZ, UPT ;  /* 0x000000ff2600728c */ /* 0x000fe2000bf05070 */
[----:B------:R-:W-:Y:S02]  /*54f0*/  HFMA2 R0, -RZ, RZ, 0, 5.9604644775390625e-08 ;  /* 0x00000001ff007431 */ /* 0x000fe400000001ff */
[----:B------:R-:W-:Y:S01]  /*5500*/  IMAD.MOV.U32 R171, RZ, RZ, 0x1 ;  /* 0x00000001ffab7424 */ /* 0x000fe200078e00ff */
[----:B------:R-:W-:Y:S06]  /*5510*/  UISETP.NE.AND.EX UP0, UPT, UR39, URZ, UPT, UP0 ;  /* 0x000000ff2700728c */ /* 0x000fec000bf05300 */
[----:B------:R-:W-:Y:S05]  /*5520*/  PLOP3.LUT P3, PT, PT, PT, UP0, 0x80, 0x8 ;  /* 0x000000000008781c */ /* 0x000fea0003f6f008 */
[----:B------:R-:W1:Y:S01]  /*5530*/  @UP0 LDCU.64 UR6, c[0x0][0x888] ;  /* 0x00011100ff0607ac */ /* 0x000e620008000a00 */
[----:B------:R-:W-:Y:S07]  /*5540*/  @UP0 UIMAD UR4, UR36, UR44, URZ ;  /* 0x0000002c240402a4 */ /* 0x000fee000f8e02ff */
[----:B------:R-:W-:Y:S01]  /*5550*/  @!P3 PRMT R171, R0, 0x7610, R171 ;  /* 0x0000761000abb816 */ /* 0x000fe200000000ab */
[----:B-1----:R-:W-:Y:S03]  /*5560*/  @UP0 UIMAD.WIDE UR6, UR4, 0x4, UR6 ;  /* 0x00000004040608a5 */ /* 0x002fe6000f8e0206 */
[----:B------:R-:W1:Y:S03]  /*5570*/  @!UP0 LDCU UR4, c[0x0][0x880] ;  /* 0x00011000ff0487ac */ /* 0x000e660008000800 */
[----:B------:R-:W-:Y:S01]  /*5580*/  IMAD.U32 R2, RZ, RZ, UR6 ;  /* 0x00000006ff027e24 */ /* 0x000fe2000f8e00ff */
[----:B------:R-:W-:Y:S05]  /*5590*/  MOV R3, UR7 ;  /* 0x0000000700037c02 */ /* 0x000fea0008000f00 */
[----:B-----5:R2:W5:Y:S02]  /*55a0*/  @P3 LDG.E R81, desc[UR46][R2.64] ;  /* 0x0000002e02513981 */ /* 0x020564000c1e1900 */
[----:B-12---:R-:W-:Y:S02]  /*55b0*/  @!P3 IMAD.U32 R81, RZ, RZ, UR4 ;  /* 0x00000004ff51be24 */ /* 0x006fe4000f8e00ff */
.L_x_89:
[----:B------:R-:W-:Y:S05]  /*55c0*/  @!P4 BRA `(.L_x_90) ;  /* 0x000000000020c947 */ /* 0x000fea0003800000 */
[----:B------:R-:W-:Y:S04]  /*55d0*/  ISETP.NE.U32.AND P3, PT, R164, RZ, PT ;  /* 0x000000ffa400720c */ /* 0x000fe80003f65070 */
[----:B------:R-:W-:Y:S11]  /*55e0*/  ISETP.NE.AND.EX P3, PT, R165, RZ, PT, P3 ;  /* 0x000000ffa500720c */ /* 0x000ff60003f65330 */
[----:B------:R-:W-:Y:S02]  /*55f0*/  @!UPT UIADD3 URZ, UPT, UPT, URZ, URZ, URZ ;  /* 0x000000fffffff290 */ /* 0x000fe4000fffe0ff */
[----:B------:R-:W1:Y:S01]  /*5600*/  @P3 LDC.64 R2, c[0x0][0x8a8] ;  /* 0x00022a00ff023b82 */ /* 0x000e620000000a00 */
[----:B------:R-:W-:Y:S04]  /*5610*/  @P3 IMAD R0, R166, UR36, RZ ;  /* 0x00000024a6003c24 */ /* 0x000fe8000f8e02ff */
[----:B-1----:R-:W-:Y:S05]  /*5620*/  @P3 IMAD.WIDE R2, R0, 0x4, R2 ;  /* 0x0000000400023825 */ /* 0x002fea00078e0202 */
[----:B-----5:R1:W5:Y:S02]  /*5630*/  @P3 LDG.E R78, desc[UR46][R2.64] ;  /* 0x0000002e024e3981 */ /* 0x020364000c1e1900 */
[----:B-1----:R-:W2:Y:S02]  /*5640*/  @!P3 LDC R78, c[0x0][0x8a0] ;  /* 0x00022800ff4ebb82 */ /* 0x002ea40000000800 */
.L_x_90:
[----:B-----5:R-:W-:Y:S01]  /*5650*/  FSETP.NEU.AND P4, PT, R81, RZ, PT ;  /* 0x000000ff5100720b */ /* 0x020fe20003f8d000 */
[----:B------:R-:W-:Y:S01]  /*5660*/  BSSY B1, `(.L_x_91) ;  /* 0x0000047000017945 */ /* 0x000fe20003800000 */
[----:B------:R-:W-:Y:S01]  /*5670*/  SEL R5, RZ, 0xffffffff, P2 ;  /* 0xffffffffff057807 */ /* 0x000fe20001000000 */
[----:B------:R-:W-:Y:S01]  /*5680*/  IMAD.MOV.U32 R196, RZ, RZ, 0x1 ;  /* 0x00000001ffc47424 */ /* 0x000fe200078e00ff */
[----:B------:R-:W-:Y:S01]  /*5690*/  LOP3.LUT P3, RZ, R171, 0xff, RZ, 0xc0, !PT ;  /* 0x000000ffabff7812 */ /* 0x000fe2000786c0ff */
[C---:B------:R-:W-:Y:S01]  /*56a0*/  IMAD R80, R76.reuse, 0x100, R79 ;  /* 0x000001004c507824 */ /* 0x040fe200078e024f */
[----:B------:R-:W-:Y:S02]  /*56b0*/  @P1 SEL R0, RZ, 0xffffffff, P4 ;  /* 0xffffffffff001807 */ /* 0x000fe40002000000 */
[----:B------:R-:W-:Y:S02]  /*56c0*/  CS2R R162, SRZ ;  /* 0x0000000000a27805 */ /* 0x000fe4000001ff00 */
[----:B------:R-:W-:Y:S02]  /*56d0*/  LEA R3, R181, UR49, 0x3 ;  /* 0x00000031b5037c11 */ /* 0x000fe4000f8e18ff */
[----:B------:R-:W-:Y:S02]  /*56e0*/  CS2R R160, SRZ ;  /* 0x0000000000a07805 */ /* 0x000fe4000001ff00 */
[----:B------:R-:W-:Y:S02]  /*56f0*/  @P0 SEL R0, R5, R0, !P3 ;  /* 0x0000000005000207 */ /* 0x000fe40005800000 */
[----:B------:R-:W-:Y:S02]  /*5700*/  CS2R R158, SRZ ;  /* 0x00000000009e7805 */ /* 0x000fe4000001ff00 */
[----:B------:R-:W-:Y:S02]  /*5710*/  LEA R193, R76, UR49, 0x3 ;  /* 0x000000314cc17c11 */ /* 0x000fe4000f8e18ff */
[----:B------:R-:W-:Y:S02]  /*5720*/  CS2R R156, SRZ ;  /* 0x00000000009c7805 */ /* 0x000fe4000001ff00 */
[----:B------:R-:W-:Y:S02]  /*5730*/  @P1 LOP3.LUT R0, R0, 0x1, RZ, 0xc0, !PT ;  /* 0x0000000100001812 */ /* 0x000fe400078ec0ff */
[----:B------:R-:W-:Y:S02]  /*5740*/  CS2R R154, SRZ ;  /* 0x00000000009a7805 */ /* 0x000fe4000001ff00 */
[----:B------:R-:W-:Y:S02]  /*5750*/  SHF.L.U32 R2, R183, 0x1f, RZ ;  /* 0x0000001fb7027819 */ /* 0x000fe400000006ff */
[----:B------:R-:W-:Y:S02]  /*5760*/  CS2R R152, SRZ ;  /* 0x0000000000987805 */ /* 0x000fe4000001ff00 */
[----:B------:R-:W-:Y:S02]  /*5770*/  ISETP.NE.U32.OR P6, PT, R0, 0x1, !P1 ;  /* 0x000000010000780c */ /* 0x000fe40004fc5470 */
[----:B------:R-:W-:Y:S02]  /*5780*/  CS2R R150, SRZ ;  /* 0x0000000000967805 */ /* 0x000fe4000001ff00 */
[----:B------:R-:W-:Y:S02]  /*5790*/  PLOP3.LUT P2, PT, PT, PT, UP1, 0x80, 0x8 ;  /* 0x000000000008781c */ /* 0x000fe40003f4f018 */
[----:B------:R-:W-:Y:S02]  /*57a0*/  CS2R R148, SRZ ;  /* 0x0000000000947805 */ /* 0x000fe4000001ff00 */
[----:B------:R-:W-:Y:S02]  /*57b0*/  SEL R0, RZ, 0xffffffff, P4 ;  /* 0xffffffffff007807 */ /* 0x000fe40002000000 */
[----:B------:R-:W-:Y:S03]  /*57c0*/  P2R R198, PR, RZ, 0x40 ;  /* 0x00000040ffc67803 */ /* 0x000fe60000000000 */
[----:B------:R-:W-:Y:S04]  /*57d0*/  @P6 SHF.L.U32 R4, R180, 0x1f, RZ ;  /* 0x0000001fb4046819 */ /* 0x000fe800000006ff */
[----:B------:R-:W-:Y:S01]  /*57e0*/  @P2 SEL R0, R5, R0, !P3 ;  /* 0x0000000005002207 */ /* 0x000fe20005800000 */
[----:B------:R-:W1:Y:S03]  /*57f0*/  @P6 SYNCS.PHASECHK.TRANS64.TRYWAIT P1, [R3+URZ+0x70], R4 ;  /* 0x00007004030065a7 */ /* 0x000e6600080211ff */
[----:B------:R-:W-:Y:S04]  /*5800*/  LOP3.LUT R0, R0, 0x1, RZ, 0xc0, !PT ;  /* 0x0000000100007812 */ /* 0x000fe800078ec0ff */
[----:B------:R-:W-:Y:S04]  /*5810*/  ISETP.NE.U32.AND P5, PT, R0, 0x1, PT ;  /* 0x000000010000780c */ /* 0x000fe80003fa5070 */
[----:B------:R-:W-:Y:S01]  /*5820*/  P2R R197, PR, RZ, 0x20 ;  /* 0x00000020ffc57803 */ /* 0x000fe20000000000 */
[----:B------:R3:W4:Y:S01]  /*5830*/  SYNCS.PHASECHK.TRANS64.TRYWAIT P0, [R193+URZ+0xe0], R2 ;  /* 0x0000e002c10075a7 */ /* 0x00072200080011ff */
[----:B-1----:R-:W-:Y:S01]  /*5840*/  @P6 SEL R196, RZ, 0x1, !P1 ;  /* 0x00000001ffc46807 */ /* 0x002fe20004800000 */
[----:B---3--:R-:W-:Y:S06]  /*5850*/  @!P6 BRA `(.L_x_92) ;  /* 0x00000000009ce947 */ /* 0x008fec0003800000 */
[----:B------:R-:W-:Y:S01]  /*5860*/  @P5 IMAD R6, R181, 0x2000, R186 ;  /* 0x00002000b5065824 */ /* 0x000fe200078e02ba */
[----:B------:R-:W-:Y:S01]  /*5870*/  ISETP.NE.AND P1, PT, R196, RZ, PT ;  /* 0x000000ffc400720c */ /* 0x000fe20003f25270 */
[----:B------:R-:W-:Y:S01]  /*5880*/  BSSY B0, `(.L_x_93) ;  /* 0x0000010000007945 */ /* 0x000fe20003800000 */
[----:B------:R-:W-:Y:S01]  /*5890*/  CS2R R150, SRZ ;  /* 0x0000000000967805 */ /* 0x000fe2000001ff00 */
[--C-:B------:R-:W-:Y:S01]  /*58a0*/  @P5 IMAD R7, R187, -0x10, R6.reuse ;  /* 0xfffffff0bb075824 */ /* 0x100fe200078e0206 */
[----:B------:R-:W-:Y:S01]  /*58b0*/  CS2R R148, SRZ ;  /* 0x0000000000947805 */ /* 0x000fe2000001ff00 */
[----:B------:R-:W-:Y:S01]  /*58c0*/  @P5 IMAD R5, R185, -0x10, R6 ;  /* 0xfffffff0b9055824 */ /* 0x000fe200078e0206 */
[----:B------:R-:W-:Y:S01]  /*58d0*/  CS2R R158, SRZ ;  /* 0x00000000009e7805 */ /* 0x000fe2000001ff00 */
[----:B------:R-:W-:Y:S01]  /*58e0*/  @P5 IMAD R4, R184, 0x10, R7 ;  /* 0x00000010b8045824 */ /* 0x000fe200078e0207 */
[----:B------:R-:W-:Y:S02]  /*58f0*/  CS2R R156, SRZ ;  /* 0x00000000009c7805 */ /* 0x000fe4000001ff00 */
[----:B------:R-:W-:Y:S02]  /*5900*/  CS2R R154, SRZ ;  /* 0x00000000009a7805 */ /* 0x000fe4000001ff00 */
[----:B------:R-:W-:Y:S02]  /*5910*/  CS2R R152, SRZ ;  /* 0x0000000000987805 */ /* 0x000fe4000001ff00 */
[----:B------:R-:W-:Y:S02]  /*5920*/  CS2R R162, SRZ ;  /* 0x0000000000a27805 */ /* 0x000fe4000001ff00 */
[----:B------:R-:W-:Y:S01]  /*5930*/  CS2R R160, SRZ ;  /* 0x0000000000a07805 */ /* 0x000fe2000001ff00 */
[----:B------:R-:W-:Y:S06]  /*5940*/  @P1 BRA `(.L_x_94) ;  /* 0x00000000000c1947 */ /* 0x000fec0003800000 */
[----:B------:R-:W-:Y:S04]  /*5950*/  SHF.L.U32 R0, R180, 0x1f, RZ ;  /* 0x0000001fb4007819 */ /* 0x000fe800000006ff */
[----:B------:R-:W1:Y:S02]  /*5960*/  SYNCS.PHASECHK.TRANS64.TRYWAIT P1, [R3+URZ+0x70], R0 ;  /* 0x00007000030075a7 */ /* 0x000e6400080211ff */
[----:B-1----:R-:W-:Y:S05]  /*5970*/  @!P1 BRA `(.L_x_95) ;  /* 0x00000060007c9947 */ /* 0x002fea0003800000 */
.L_x_94:
[----:B------:R-:W-:Y:S05]  /*5980*/  BSYNC B0 ;  /* 0x0000000000007941 */ /* 0x000fea0003800000 */
.L_x_93:
[----:B------:R-:W-:Y:S01]  /*5990*/  ISETP.NE.AND P1, PT, R197, RZ, PT ;  /* 0x000000ffc500720c */ /* 0x000fe20003f25270 */
[----:B-1----:R-:W-:Y:S02]  /*59a0*/  VIADD R3, R3, 0x90 ;  /* 0x0000009003037836 */ /* 0x002fe40000000000 */
[----:B------:R-:W-:Y:S02]  /*59b0*/  IMAD.U32 R0, RZ, RZ, UR37 ;  /* 0x00000025ff007e24 */ /* 0x000fe4000f8e00ff */
[----:B------:R-:W-:Y:S03]  /*59c0*/  VIADD R181, R181, 0x1 ;  /* 0x00000001b5b57836 */ /* 0x000fe60000000000 */
[----:B------:R-:W-:Y:S05]  /*59d0*/  PRMT R0, R0, 0x654, R3 ;  /* 0x0000065400007816 */ /* 0x000fea0000000003 */
[----:B------:R1:W3:Y:S04]  /*59e0*/  @P1 LDS.128 R148, [R6] ;  /* 0x0000000006941984 */ /* 0x0002e80000000c00 */
[----:B------:R1:W1:Y:S04]  /*59f0*/  @P1 LDS.128 R156, [R5+0x20] ;  /* 0x00002000059c1984 */ /* 0x0002680000000c00 */
[----:B------:R1:W1:Y:S04]  /*5a00*/  @P1 LDS.128 R152, [R7+0x10] ;  /* 0x0000100007981984 */ /* 0x0002680000000c00 */
[----:B------:R1:W1:Y:S01]  /*5a10*/  @P1 LDS.128 R160, [R4+0x10] ;  /* 0x0000100004a01984 */ /* 0x0002620000000c00 */
[C---:B------:R-:W-:Y:S01]  /*5a20*/  ISETP.NE.AND P1, PT, R181.reuse, 0x4, PT ;  /* 0x00000004b500780c */ /* 0x040fe20003f25270 */
[----:B------:R-:W-:Y:S01]  /*5a30*/  @!PT LDS RZ, [RZ] ;  /* 0x00000000fffff984 */ /* 0x000fe20000000800 */
[----:B------:R-:W-:Y:S01]  /*5a40*/  @!PT LDS RZ, [RZ] ;  /* 0x00000000fffff984 */ /* 0x000fe20000000800 */
[----:B------:R-:W-:Y:S01]  /*5a50*/  @!PT LDS RZ, [RZ] ;  /* 0x00000000fffff984 */ /* 0x000fe20000000800 */
[----:B------:R-:W-:Y:S01]  /*5a60*/  @!PT LDS RZ, [RZ] ;  /* 0x00000000fffff984 */ /* 0x000fe20000000800 */
[----:B------:R5:W-:Y:S06]  /*5a70*/  MEMBAR.ALL.CTA ;  /* 0x0000000000007992 */ /* 0x000bec0000008000 */
[----:B-----5:R-:W5:Y:S01]  /*5a80*/  FENCE.VIEW.ASYNC.S ;  /* 0x00000000000073c6 */ /* 0x020f620000000000 */
[----:B------:R-:W-:Y:S02]  /*5a90*/  SEL R3, RZ, 0x1, P1 ;  /* 0x00000001ff037807 */ /* 0x000fe40000800000 */
[----:B------:R-:W-:Y:S02]  /*5aa0*/  SEL R181, R181, RZ, P1 ;  /* 0x000000ffb5b57207 */ /* 0x000fe40000800000 */
[----:B------:R-:W-:Y:S01]  /*5ab0*/  LOP3.LUT R180, R180, R3, RZ, 0x3c, !PT ;  /* 0x00000003b4b47212 */ /* 0x000fe200078e3cff */
[----:B-----5:R1:W-:Y:S06]  /*5ac0*/  SYNCS.ARRIVE.TRANS64.RED.A1T0 RZ, [R0+URZ], RZ ;  /* 0x000000ff00ff79a7 */ /* 0x0203ec00081004ff */
.L_x_92:
[----:B------:R-:W-:Y:S05]  /*5ad0*/  BSYNC B1 ;  /* 0x0000000000017941 */ /* 0x000fea0003800000 */
.L_x_91:
[----:B-1----:R-:W-:Y:S04]  /*5ae0*/  SHF.R.U32.HI R0, RZ, 0x15, R80 ;  /* 0x00000015ff007819 */ /* 0x002fe80000011650 */
[----:B------:R-:W-:Y:S01]  /*5af0*/  LOP3.LUT P1, RZ, R0, 0x3, R173, 0x48, !PT ;  /* 0x0000000300ff7812 */ /* 0x000fe200078248ad */
[----:B------:R-:W-:Y:S01]  /*5b00*/  @!UPT UIADD3 URZ, UPT, UPT, URZ, URZ, URZ ;  /* 0x000000fffffff290 */ /* 0x000fe2000fffe0ff */
[----:B----4-:R-:W-:Y:S11]  /*5b10*/  @P0 BRA `(.L_x_96) ;  /* 0x0000000000080947 */ /* 0x010ff60003800000 */
[----:B------:R-:W1:Y:S02]  /*5b20*/  SYNCS.PHASECHK.TRANS64.TRYWAIT P0, [R193+URZ+0xe0], R2 ;  /* 0x0000e002c10075a7 */ /* 0x000e6400080011ff */
[----:B-1----:R-:W-:Y:S05]  /*5b30*/  @!P0 BRA `(.L_x_97) ;  /* 0x0000006000208947 */ /* 0x002fea0003800000 */
.L_x_96:
[----:B------:R-:W-:Y:S04]  /*5b40*/  BSSY.RECONVERGENT B6, `(.L_x_98) ;  /* 0x0000012000067945 */ /* 0x000fe80003800200 */
[----:B------:R-:W-:Y:S05]  /*5b50*/  @!P1 BRA `(.L_x_99) ;  /* 0x0000000000409947 */ /* 0x000fea0003800000 */
[----:B------:R-:W4:Y:S01]  /*5b60*/  LDCU.64 UR8, c[0x4][0x78] ;  /* 0x01000f00ff0877ac */ /* 0x000f220008000a00 */
[----:B------:R-:W-:Y:S01]  /*5b70*/  MOV R3, 0x0 ;  /* 0x0000000000037802 */ /* 0x000fe20000000f00 */
[----:B------:R-:W-:Y:S02]  /*5b80*/  HFMA2 R12, -RZ, RZ, 0, 5.9604644775390625e-08 ;  /* 0x00000001ff0c7431 */ /* 0x000fe400000001ff */
[----:B------:R-:W-:Y:S02]  /*5b90*/  IMAD.MOV.U32 R8, RZ, RZ, 0x192 ;  /* 0x00000192ff087424 */ /* 0x000fe400078e00ff */
[----:B------:R-:W-:Y:S01]  /*5ba0*/  IMAD.MOV.U32 R13, RZ, RZ, RZ ;  /* 0x000000ffff0d7224 */ /* 0x000fe200078e00ff */
[----:B------:R-:W5:Y:S01]  /*5bb0*/  LDCU.64 UR6, c[0x4][0x80] ;  /* 0x01001000ff0677ac */ /* 0x000f620008000a00 */
[----:B-1----:R-:W1:Y:S01]  /*5bc0*/  LDC.64 R2, c[0x4][R3] ;  /* 0x0100000003027b82 */ /* 0x002e620000000a00 */
[----:B------:R-:W2:Y:S01]  /*5bd0*/  LDCU.64 UR4, c[0x4][0x18] ;  /* 0x01000300ff0477ac */ /* 0x000ea20008000a00 */
[----:B----4-:R-:W-:Y:S01]  /*5be0*/  MOV R5, UR9 ;  /* 0x0000000900057c02 */ /* 0x010fe20008000f00 */
[----:B------:R-:W-:Y:S01]  /*5bf0*/  IMAD.U32 R4, RZ, RZ, UR8 ;  /* 0x00000008ff047e24 */ /* 0x000fe2000f8e00ff */
[----:B-----5:R-:W-:Y:S01]  /*5c00*/  MOV R7, UR7 ;  /* 0x0000000700077c02 */ /* 0x020fe20008000f00 */
[----:B------:R-:W-:Y:S01]  /*5c10*/  IMAD.U32 R6, RZ, RZ, UR6 ;  /* 0x00000006ff067e24 */ /* 0x000fe2000f8e00ff */
[----:B--2---:R-:W-:Y:S01]  /*5c20*/  MOV R11, UR5 ;  /* 0x00000005000b7c02 */ /* 0x004fe20008000f00 */
[----:B------:R-:W-:Y:S02]  /*5c30*/  IMAD.U32 R10, RZ, RZ, UR4 ;  /* 0x00000004ff0a7e24 */ /* 0x000fe4000f8e00ff */
[----:B------:R-:W-:Y:S07]  /*5c40*/  LEPC R20, `(.L_x_99) ;  /* 0x000000001014794e */ /* 0x000fee0000000000 */
[----:B-1-3--:R-:W-:Y:S05]  /*5c50*/  CALL.ABS.NOINC R2 ;  /* 0x0000000002007343 */ /* 0x00afea0003c00000 */
.L_x_99:
[----:B------:R-:W-:Y:S05]  /*5c60*/  BSYNC.RECONVERGENT B6 ;  /* 0x0000000000067941 */ /* 0x000fea0003800200 */
.L_x_98:
[-C--:B---3--:R-:W-:Y:S01]  /*5c70*/  F2FP.F16.E5M2.UNPACK_B R83, R148.reuse ;  /* 0x00000094ff53723e */ /* 0x088fe200020004ff */
[----:B------:R-:W-:Y:S05]  /*5c80*/  WARPSYNC.ALL ;  /* 0x0000000000007948 */ /* 0x000fea0003800000 */
[----:B------:R-:W-:Y:S01]  /*5c90*/  R2UR UR4, R80 ;  /* 0x00000000500472ca */ /* 0x000fe200000e0000 */
[--C-:B------:R-:W-:Y:S01]  /*5ca0*/  HADD2.F32 R82, -RZ, R83.reuse.H0_H0 ;  /* 0x20000053ff527230 */ /* 0x100fe20000004100 */
[----:B------:R-:W-:Y:S01]  /*5cb0*/  F2FP.F16.E5M2.UNPACK_B R85, R148.H1 ;  /* 0x00000094ff55723e */ /* 0x000fe200030004ff */
[----:B------:R-:W-:Y:S01]  /*5cc0*/  HADD2.F32 R83, -RZ, R83.H1_H1 ;  /* 0x30000053ff537230 */ /* 0x000fe20000004100 */
[-C--:B------:R-:W-:Y:S01]  /*5cd0*/  F2FP.F16.E5M2.UNPACK_B R87, R149.reuse ;  /* 0x00000095ff57723e */ /* 0x080fe200020004ff */
[----:B------:R-:W-:Y:S01]  /*5ce0*/  BSSY.RECONVERGENT B0, `(.L_x_100) ;  /* 0x000011d000007945 */ /* 0x000fe20003800200 */
[----:B------:R-:W-:Y:S01]  /*5cf0*/  F2FP.F16.E5M2.UNPACK_B R89, R149.H1 ;  /* 0x00000095ff59723e */ /* 0x000fe200030004ff */
[----:B------:R-:W-:Y:S01]  /*5d00*/  HADD2.F32 R84, -RZ, R85.H0_H0 ;  /* 0x20000055ff547230 */ /* 0x000fe20000004100 */
[-C--:B------:R-:W-:Y:S01]  /*5d10*/  F2FP.F16.E5M2.UNPACK_B R91, R150.reuse ;  /* 0x00000096ff5b723e */ /* 0x080fe200020004ff */
[----:B------:R-:W-:Y:S01]  /*5d20*/  HADD2.F32 R88, -RZ, R87.H1_H1 ;  /* 0x30000057ff587230 */ /* 0x000fe20000004100 */
[----:B------:R-:W-:Y:S01]  /*5d30*/  F2FP.F16.E5M2.UNPACK_B R93, R150.H1 ;  /* 0x00000096ff5d723e */ /* 0x000fe200030004ff */
[----:B------:R-:W-:Y:S01]  /*5d40*/  HADD2.F32 R86, -RZ, R85.H1_H1 ;  /* 0x30000055ff567230 */ /* 0x000fe20000004100 */
[-C--:B------:R-:W-:Y:S01]  /*5d50*/  F2FP.F16.E5M2.UNPACK_B R95, R151.reuse ;  /* 0x00000097ff5f723e */ /* 0x080fe200020004ff */
[----:B------:R-:W2:Y:S01]  /*5d60*/  LDTM.x64 R4, tmem[UR4] ;  /* 0x00000004000479ee */ /* 0x000ea20008340000 */
[----:B------:R-:W-:Y:S01]  /*5d70*/  F2FP.F16.E5M2.UNPACK_B R97, R151.H1 ;  /* 0x00000097ff61723e */ /* 0x000fe200030004ff */
[----:B------:R-:W-:Y:S01]  /*5d80*/  HADD2.F32 R85, -RZ, R87.H0_H0 ;  /* 0x20000057ff557230 */ /* 0x000fe20000004100 */
[-C--:B------:R-:W-:Y:S01]  /*5d90*/  F2FP.F16.E5M2.UNPACK_B R99, R152.reuse ;  /* 0x00000098ff63723e */ /* 0x080fe200020004ff */
[----:B------:R-:W-:Y:S01]  /*5da0*/  HADD2.F32 R87, -RZ, R89.H0_H0 ;  /* 0x20000059ff577230 */ /* 0x000fe20000004100 */
[----:B------:R-:W-:Y:S01]  /*5db0*/  F2FP.F16.E5M2.UNPACK_B R101, R152.H1 ;  /* 0x00000098ff65723e */ /* 0x000fe200030004ff */
[----:B------:R-:W-:Y:S01]  /*5dc0*/  HADD2.F32 R92, -RZ, R91.H1_H1 ;  /* 0x3000005bff5c7230 */ /* 0x000fe20000004100 */
[----:B------:R-:W-:Y:S01]  /*5dd0*/  SHF.L.U32 R199, R176, 0x4, RZ ;  /* 0x00000004b0c77819 */ /* 0x000fe200000006ff */
[----:B------:R-:W-:Y:S01]  /*5de0*/  HADD2.F32 R96, -RZ, R95.H1_H1 ;  /* 0x3000005fff607230 */ /* 0x000fe20000004100 */
[----:B------:R-:W-:Y:S01]  /*5df0*/  SHF.L.U32 R207, R175, 0x4, RZ ;  /* 0x00000004afcf7819 */ /* 0x000fe200000006ff */
[----:B------:R-:W-:Y:S01]  /*5e00*/  HADD2.F32 R100, -RZ, R99.H1_H1 ;  /* 0x30000063ff647230 */ /* 0x000fe20000004100 */
[----:B------:R-:W-:Y:S01]  /*5e10*/  IADD3 R192, PT, PT, R186, R199, RZ ;  /* 0x000000c7bac07210 */ /* 0x000fe20007ffe0ff */
[----:B------:R-:W-:Y:S01]  /*5e20*/  HADD2.F32 R90, -RZ, R89.H1_H1 ;  /* 0x30000059ff5a7230 */ /* 0x000fe20000004100 */
[----:B------:R-:W-:Y:S01]  /*5e30*/  SHF.L.U32 R205, R184, 0x4, RZ ;  /* 0x00000004b8cd7819 */ /* 0x000fe200000006ff */
[----:B------:R-:W-:Y:S01]  /*5e40*/  HADD2.F32 R89, -RZ, R91.H0_H0 ;  /* 0x2000005bff597230 */ /* 0x000fe20000004100 */
[-C--:B------:R-:W-:Y:S01]  /*5e50*/  F2FP.F16.E5M2.UNPACK_B R103, R153.reuse ;  /* 0x00000099ff67723e */ /* 0x080fe200020004ff */
[--C-:B------:R-:W-:Y:S01]  /*5e60*/  HADD2.F32 R91, -RZ, R93.reuse.H0_H0 ;  /* 0x2000005dff5b7230 */ /* 0x100fe20000004100 */
[----:B------:R-:W-:Y:S01]  /*5e70*/  IADD3 R194, PT, PT, R205, R192, RZ ;  /* 0x000000c0cdc27210 */ /* 0x000fe20007ffe0ff */
[----:B------:R-:W-:Y:S01]  /*5e80*/  HADD2.F32 R94, -RZ, R93.H1_H1 ;  /* 0x3000005dff5e7230 */ /* 0x000fe20000004100 */
[----:B------:R-:W-:Y:S01]  /*5e90*/  F2FP.F16.E5M2.UNPACK_B R105, R153.H1 ;  /* 0x00000099ff69723e */ /* 0x000fe200030004ff */
[----:B------:R-:W-:Y:S01]  /*5ea0*/  HADD2.F32 R93, -RZ, R95.H0_H0 ;  /* 0x2000005fff5d7230 */ /* 0x000fe20000004100 */
[-C--:B------:R-:W-:Y:S01]  /*5eb0*/  F2FP.F16.E5M2.UNPACK_B R107, R154.reuse ;  /* 0x0000009aff6b723e */ /* 0x080fe200020004ff */
[----:B------:R-:W-:Y:S01]  /*5ec0*/  HADD2.F32 R104, -RZ, R103.H1_H1 ;  /* 0x30000067ff687230 */ /* 0x000fe20000004100 */
[----:B------:R-:W-:Y:S01]  /*5ed0*/  F2FP.F16.E5M2.UNPACK_B R109, R154.H1 ;  /* 0x0000009aff6d723e */ /* 0x000fe200030004ff */
[C---:B--2---:R-:W-:Y:S01]  /*5ee0*/  FMUL R0, R78.reuse, R4 ;  /* 0x000000044e007220 */ /* 0x044fe20000400000 */
[C---:B-1----:R-:W-:Y:S01]  /*5ef0*/  FMUL R2, R78.reuse, R5 ;  /* 0x000000054e027220 */ /* 0x042fe20000400000 */
[C---:B------:R-:W-:Y:S01]  /*5f00*/  FMUL R4, R78.reuse, R8 ;  /* 0x000000084e047220 */ /* 0x040fe20000400000 */
[C---:B------:R-:W-:Y:S01]  /*5f10*/  FMUL R5, R78.reuse, R9 ;  /* 0x000000094e057220 */ /* 0x040fe20000400000 */
[C---:B------:R-:W-:Y:S01]  /*5f20*/  FFMA R0, R81.reuse, R82, R0 ;  /* 0x0000005251007223 */ /* 0x040fe20000000000 */
[C---:B------:R-:W-:Y:S01]  /*5f30*/  FFMA R2, R81.reuse, R83, R2 ;  /* 0x0000005351027223 */ /* 0x040fe20000000002 */
[C---:B------:R-:W-:Y:S01]  /*5f40*/  FMUL R8, R78.reuse, R12 ;  /* 0x0000000c4e087220 */ /* 0x040fe20000400000 */
[C---:B------:R-:W-:Y:S01]  /*5f50*/  FMUL R9, R78.reuse, R13 ;  /* 0x0000000d4e097220 */ /* 0x040fe20000400000 */
[C---:B------:R-:W-:Y:S01]  /*5f60*/  FMUL R12, R78.reuse, R16 ;  /* 0x000000104e0c7220 */ /* 0x040fe20000400000 */
[C---:B------:R-:W-:Y:S01]  /*5f70*/  FMUL R13, R78.reuse, R17 ;  /* 0x000000114e0d7220 */ /* 0x040fe20000400000 */
[C---:B------:R-:W-:Y:S01]  /*5f80*/  FMUL R16, R78.reuse, R20 ;  /* 0x000000144e107220 */ /* 0x040fe20000400000 */
[C---:B------:R-:W-:Y:S01]  /*5f90*/  FMUL R17, R78.reuse, R21 ;  /* 0x000000154e117220 */ /* 0x040fe20000400000 */
[C---:B------:R-:W-:Y:S01]  /*5fa0*/  FMUL R20, R78.reuse, R24 ;  /* 0x000000184e147220 */ /* 0x040fe20000400000 */
[C---:B------:R-:W-:Y:S01]  /*5fb0*/  FMUL R21, R78.reuse, R25 ;  /* 0x000000194e157220 */ /* 0x040fe20000400000 */
[----:B------:R-:W-:Y:S02]  /*5fc0*/  HADD2.F32 R108, -RZ, R107.H1_H1 ;  /* 0x3000006bff6c7230 */ /* 0x000fe40000004100 */
[C---:B------:R-:W-:Y:S01]  /*5fd0*/  FMUL R24, R78.reuse, R28 ;  /* 0x0000001c4e187220 */ /* 0x040fe20000400000 */
[C---:B------:R-:W-:Y:S01]  /*5fe0*/  FMUL R25, R78.reuse, R29 ;  /* 0x0000001d4e197220 */ /* 0x040fe20000400000 */
[C---:B------:R-:W-:Y:S01]  /*5ff0*/  FMUL R28, R78.reuse, R32 ;  /* 0x000000204e1c7220 */ /* 0x040fe20000400000 */
[C---:B------:R-:W-:Y:S01]  /*6000*/  FMUL R29, R78.reuse, R33 ;  /* 0x000000214e1d7220 */ /* 0x040fe20000400000 */
[C---:B------:R-:W-:Y:S01]  /*6010*/  FMUL R32, R78.reuse, R36 ;  /* 0x000000244e207220 */ /* 0x040fe20000400000 */
[----:B------:R-:W-:Y:S01]  /*6020*/  F2FP.F16.E5M2.UNPACK_B R111, R155 ;  /* 0x0000009bff6f723e */ /* 0x000fe200020004ff */
[C---:B------:R-:W-:Y:S01]  /*6030*/  FMUL R33, R78.reuse, R37 ;  /* 0x000000254e217220 */ /* 0x040fe20000400000 */
[C---:B------:R-:W-:Y:S01]  /*6040*/  FMUL R36, R78.reuse, R40 ;  /* 0x000000284e247220 */ /* 0x040fe20000400000 */
[----:B------:R-:W-:Y:S01]  /*6050*/  F2FP.F16.E5M2.UNPACK_B R113, R155.H1 ;  /* 0x0000009bff71723e */ /* 0x000fe200030004ff */
[C---:B------:R-:W-:Y:S01]  /*6060*/  FMUL R37, R78.reuse, R41 ;  /* 0x000000294e257220 */ /* 0x040fe20000400000 */
[----:B------:R-:W-:Y:S02]  /*6070*/  HADD2.F32 R112, -RZ, R111.H1_H1 ;  /* 0x3000006fff707230 */ /* 0x000fe40000004100 */
        /* <DEDUP_REMOVED lines=26> */
[C---:B------:R-:W-:Y:S01]  /*6220*/  FFMA R3, R81.reuse, R84, R3 ;  /* 0x0000005451037223 */ /* 0x040fe20000000003 */
[C---:B------:R-:W-:Y:S01]  /*6230*/  FFMA R7, R81.reuse, R86, R7 ;  /* 0x0000005651077223 */ /* 0x040fe20000000007 */
[----:B------:R-:W-:Y:S01]  /*6240*/  F2FP.F16.E5M2.UNPACK_B R131, R160 ;  /* 0x000000a0ff83723e */ /* 0x000fe200020004ff */
[C---:B------:R-:W-:Y:S01]  /*6250*/  FFMA R4, R81.reuse, R85, R4 ;  /* 0x0000005551047223 */ /* 0x040fe20000000004 */
[C---:B------:R-:W-:Y:S01]  /*6260*/  FFMA R5, R81.reuse, R88, R5 ;  /* 0x0000005851057223 */ /* 0x040fe20000000005 */
[----:B------:R-:W-:Y:S01]  /*6270*/  F2FP.F16.E5M2.UNPACK_B R133, R160.H1 ;  /* 0x000000a0ff85723e */ /* 0x000fe200030004ff */
[----:B------:R-:W-:Y:S01]  /*6280*/  FFMA R6, R81, R87, R6 ;  /* 0x0000005751067223 */ /* 0x000fe20000000006 */
[----:B------:R-:W-:Y:S01]  /*6290*/  F2FP.SATFINITE.E5M2.F32.PACK_AB_MERGE_C R195, R7, R3, RZ ;  /* 0x0000000307c3723e */ /* 0x000fe200048060ff */
[----:B------:R-:W-:Y:S02]  /*62a0*/  HADD2.F32 R128, -RZ, R127.H1_H1 ;  /* 0x3000007fff807230 */ /* 0x000fe40000004100 */
[----:B------:R-:W-:Y:S01]  /*62b0*/  FMUL R11, R78, R11 ;  /* 0x0000000b4e0b7220 */ /* 0x000fe20000400000 */
[----:B------:R-:W-:Y:S01]  /*62c0*/  HADD2.F32 R132, -RZ, R131.H1_H1 ;  /* 0x30000083ff847230 */ /* 0x000fe20000004100 */
[----:B------:R-:W-:Y:S01]  /*62d0*/  F2FP.SATFINITE.E5M2.F32.PACK_AB_MERGE_C R200, R2, R0, R195 ;  /* 0x0000000002c8723e */ /* 0x000fe200048060c3 */
[----:B------:R-:W-:Y:S01]  /*62e0*/  FMUL R10, R78, R14 ;  /* 0x0000000e4e0a7220 */ /* 0x000fe20000400000 */
[----:B------:R-:W-:Y:S01]  /*62f0*/  IADD3 R195, PT, PT, R186, R207, RZ ;  /* 0x000000cfbac37210 */ /* 0x000fe20007ffe0ff */
[C---:B------:R-:W-:Y:S01]  /*6300*/  FFMA R11, R81.reuse, R90, R11 ;  /* 0x0000005a510b7223 */ /* 0x040fe2000000000b */
[C---:B------:R-:W-:Y:S01]  /*6310*/  FFMA R8, R81.reuse, R89, R8 ;  /* 0x0000005951087223 */ /* 0x040fe20000000008 */
[C---:B------:R-:W-:Y:S01]  /*6320*/  FFMA R9, R81.reuse, R92, R9 ;  /* 0x0000005c51097223 */ /* 0x040fe20000000009 */
[--C-:B------:R-:W-:Y:S02]  /*6330*/  HADD2.F32 R95, -RZ, R97.reuse.H0_H0 ;  /* 0x20000061ff5f7230 */ /* 0x100fe40000004100 */
[----:B------:R-:W-:Y:S01]  /*6340*/  FFMA R10, R81, R91, R10 ;  /* 0x0000005b510a7223 */ /* 0x000fe2000000000a */
[----:B------:R-:W-:Y:S01]  /*6350*/  F2FP.SATFINITE.E5M2.F32.PACK_AB_MERGE_C R201, R11, R6, RZ ;  /* 0x000000060bc9723e */ /* 0x000fe200048060ff */
[C---:B------:R-:W-:Y:S01]  /*6360*/  FMUL R15, R78.reuse, R15 ;  /* 0x0000000f4e0f7220 */ /* 0x040fe20000400000 */
[----:B------:R-:W-:Y:S02]  /*6370*/  HADD2.F32 R98, -RZ, R97.H1_H1 ;  /* 0x30000061ff627230 */ /* 0x000fe40000004100 */
[C---:B------:R-:W-:Y:S01]  /*6380*/  FMUL R14, R78.reuse, R18 ;  /* 0x000000124e0e7220 */ /* 0x040fe20000400000 */
[----:B------:R-:W-:Y:S01]  /*6390*/  F2FP.SATFINITE.E5M2.F32.PACK_AB_MERGE_C R201, R5, R4, R201 ;  /* 0x0000000405c9723e */ /* 0x000fe200048060c9 */
[----:B------:R-:W-:Y:S02]  /*63a0*/  HADD2.F32 R97, -RZ, R99.H0_H0 ;  /* 0x20000063ff617230 */ /* 0x000fe40000004100 */
[C---:B------:R-:W-:Y:S01]  /*63b0*/  FFMA R15, R81.reuse, R94, R15 ;  /* 0x0000005e510f7223 */ /* 0x040fe2000000000f */
[C---:B------:R-:W-:Y:S01]  /*63c0*/  FFMA R12, R81.reuse, R93, R12 ;  /* 0x0000005d510c7223 */ /* 0x040fe2000000000c */
[----:B------:R-:W-:Y:S01]  /*63d0*/  FFMA R13, R81, R96, R13 ;  /* 0x00000060510d7223 */ /* 0x000fe2000000000d */
[----:B------:R-:W-:Y:S01]  /*63e0*/  F2FP.F16.E5M2.UNPACK_B R135, R161 ;  /* 0x000000a1ff87723e */ /* 0x000fe200020004ff */
[--C-:B------:R-:W-:Y:S01]  /*63f0*/  HADD2.F32 R99, -RZ, R101.reuse.H0_H0 ;  /* 0x20000065ff637230 */ /* 0x100fe20000004100 */
[----:B------:R-:W-:Y:S01]  /*6400*/  F2FP.SATFINITE.E5M2.F32.PACK_AB_MERGE_C R202, R15, R10, RZ ;  /* 0x0000000a0fca723e */ /* 0x000fe200048060ff */
[----:B------:R-:W-:Y:S01]  /*6410*/  FFMA R14, R81, R95, R14 ;  /* 0x0000005f510e7223 */ /* 0x000fe2000000000e */
[C---:B------:R-:W-:Y:S01]  /*6420*/  FMUL R19, R78.reuse, R19 ;  /* 0x000000134e137220 */ /* 0x040fe20000400000 */
[----:B------:R-:W-:Y:S01]  /*6430*/  HADD2.F32 R102, -RZ, R101.H1_H1 ;  /* 0x30000065ff667230 */ /* 0x000fe20000004100 */
[----:B------:R-:W-:Y:S01]  /*6440*/  F2FP.SATFINITE.E5M2.F32.PACK_AB_MERGE_C R202, R9, R8, R202 ;  /* 0x0000000809ca723e */ /* 0x000fe200048060ca */
[----:B------:R-:W-:Y:S02]  /*6450*/  HADD2.F32 R101, -RZ, R103.H0_H0 ;  /* 0x20000067ff657230 */ /* 0x000fe40000004100 */
[C---:B------:R-:W-:Y:S01]  /*6460*/  FFMA R19, R81.reuse, R98, R19 ;  /* 0x0000006251137223 */ /* 0x040fe20000000013 */
[C---:B------:R-:W-:Y:S01]  /*6470*/  FFMA R16, R81.reuse, R97, R16 ;  /* 0x0000006151107223 */ /* 0x040fe20000000010 */
[----:B------:R-:W-:Y:S01]  /*6480*/  FFMA R17, R81, R100, R17 ;  /* 0x0000006451117223 */ /* 0x000fe20000000011 */
[----:B------:R-:W-:Y:S02]  /*6490*/  HADD2.F32 R136, -RZ, R135.H1_H1 ;  /* 0x30000087ff887230 */ /* 0x000fe40000004100 */
[C---:B------:R-:W-:Y:S01]  /*64a0*/  FMUL R18, R78.reuse, R22 ;  /* 0x000000164e127220 */ /* 0x040fe20000400000 */
[----:B------:R-:W-:Y:S01]  /*64b0*/  F2FP.F16.E5M2.UNPACK_B R137, R161.H1 ;  /* 0x000000a1ff89723e */ /* 0x000fe200030004ff */
[C---:B------:R-:W-:Y:S01]  /*64c0*/  FMUL R23, R78.reuse, R23 ;  /* 0x000000174e177220 */ /* 0x040fe20000400000 */
[--C-:B------:R-:W-:Y:S01]  /*64d0*/  HADD2.F32 R103, -RZ, R105.reuse.H0_H0 ;  /* 0x20000069ff677230 */ /* 0x100fe20000004100 */
[----:B------:R-:W-:Y:S01]  /*64e0*/  F2FP.SATFINITE.E5M2.F32.PACK_AB_MERGE_C R203, R19, R14, RZ ;  /* 0x0000000e13cb723e */ /* 0x000fe200048060ff */
[C---:B------:R-:W-:Y:S01]  /*64f0*/  FFMA R18, R81.reuse, R99, R18 ;  /* 0x0000006351127223 */ /* 0x040fe20000000012 */
[C---:B------:R-:W-:Y:S01]  /*6500*/  FFMA R23, R81.reuse, R102, R23 ;  /* 0x0000006651177223 */ /* 0x040fe20000000017 */
[----:B------:R-:W-:Y:S01]  /*6510*/  FFMA R20, R81, R101, R20 ;  /* 0x0000006551147223 */ /* 0x000fe20000000014 */
[----:B------:R-:W-:Y:S01]  /*6520*/  F2FP.F16.E5M2.UNPACK_B R139, R162 ;  /* 0x000000a2ff8b723e */ /* 0x000fe200020004ff */
[----:B------:R-:W-:Y:S01]  /*6530*/  HADD2.F32 R106, -RZ, R105.H1_H1 ;  /* 0x30000069ff6a7230 */ /* 0x000fe20000004100 */
[----:B------:R-:W-:Y:S01]  /*6540*/  F2FP.SATFINITE.E5M2.F32.PACK_AB_MERGE_C R203, R13, R12, R203 ;  /* 0x0000000c0dcb723e */ /* 0x000fe200048060cb */
[----:B------:R-:W-:Y:S01]  /*6550*/  FFMA R21, R81, R104, R21 ;  /* 0x0000006851157223 */ /* 0x000fe20000000015 */
[----:B------:R-:W-:Y:S01]  /*6560*/  F2FP.SATFINITE.E5M2.F32.PACK_AB_MERGE_C R208, R23, R18, RZ ;  /* 0x0000001217d0723e */ /* 0x000fe200048060ff */
[----:B------:R-:W-:Y:S02]  /*6570*/  HADD2.F32 R105, -RZ, R107.H0_H0 ;  /* 0x2000006bff697230 */ /* 0x000fe40000004100 */
[C---:B------:R-:W-:Y:S01]  /*6580*/  FMUL R22, R78.reuse, R26 ;  /* 0x0000001a4e167220 */ /* 0x040fe20000400000 */
[----:B------:R1:W-:Y:S01]  /*6590*/  STS.128 [R172+UR49+0x8200], R200 ;  /* 0x008200c8ac007988 */ /* 0x0003e20008000c31 */
[----:B------:R-:W-:Y:S01]  /*65a0*/  F2FP.SATFINITE.E5M2.F32.PACK_AB_MERGE_C R208, R17, R16, R208 ;  /* 0x0000001011d0723e */ /* 0x000fe200048060d0 */
[----:B------:R-:W-:Y:S02]  /*65b0*/  HADD2.F32 R140, -RZ, R139.H1_H1 ;  /* 0x3000008bff8c7230 */ /* 0x000fe40000004100 */
[C---:B------:R-:W-:Y:S01]  /*65c0*/  FFMA R22, R81.reuse, R103, R22 ;  /* 0x0000006751167223 */ /* 0x040fe20000000016 */
[C---:B------:R-:W-:Y:S01]  /*65d0*/  FMUL R27, R78.reuse, R27 ;  /* 0x0000001b4e1b7220 */ /* 0x040fe20000400000 */
[--C-:B------:R-:W-:Y:S02]  /*65e0*/  HADD2.F32 R107, -RZ, R109.reuse.H0_H0 ;  /* 0x2000006dff6b7230 */ /* 0x100fe40000004100 */
[C---:B------:R-:W-:Y:S01]  /*65f0*/  FMUL R26, R78.reuse, R30 ;  /* 0x0000001e4e1a7220 */ /* 0x040fe20000400000 */
[----:B------:R-:W-:Y:S02]  /*6600*/  HADD2.F32 R110, -RZ, R109.H1_H1 ;  /* 0x3000006dff6e7230 */ /* 0x000fe40000004100 */
[C---:B------:R-:W-:Y:S01]  /*6610*/  FFMA R27, R81.reuse, R106, R27 ;  /* 0x0000006a511b7223 */ /* 0x040fe2000000001b */
[C---:B------:R-:W-:Y:S01]  /*6620*/  FFMA R24, R81.reuse, R105, R24 ;  /* 0x0000006951187223 */ /* 0x040fe20000000018 */
[----:B------:R-:W-:Y:S01]  /*6630*/  FFMA R25, R81, R108, R25 ;  /* 0x0000006c51197223 */ /* 0x000fe20000000019 */
[----:B------:R-:W-:Y:S01]  /*6640*/  F2FP.F16.E5M2.UNPACK_B R141, R162.H1 ;  /* 0x000000a2ff8d723e */ /* 0x000fe200030004ff */
[----:B------:R-:W-:Y:S01]  /*6650*/  HADD2.F32 R109, -RZ, R111.H0_H0 ;  /* 0x2000006fff6d7230 */ /* 0x000fe20000004100 */
[----:B------:R-:W-:Y:S01]  /*6660*/  F2FP.SATFINITE.E5M2.F32.PACK_AB_MERGE_C R209, R27, R22, RZ ;  /* 0x000000161bd1723e */ /* 0x000fe200048060ff */
[----:B------:R-:W-:Y:S01]  /*6670*/  FFMA R26, R81, R107, R26 ;  /* 0x0000006b511a7223 */ /* 0x000fe2000000001a */
[C---:B------:R-:W-:Y:S01]  /*6680*/  FMUL R31, R78.reuse, R31 ;  /* 0x0000001f4e1f7220 */ /* 0x040fe20000400000 */
[--C-:B------:R-:W-:Y:S01]  /*6690*/  HADD2.F32 R111, -RZ, R113.reuse.H0_H0 ;  /* 0x20000071ff6f7230 */ /* 0x100fe20000004100 */
[----:B------:R-:W-:Y:S01]  /*66a0*/  F2FP.SATFINITE.E5M2.F32.PACK_AB_MERGE_C R209, R21, R20, R209 ;  /* 0x0000001415d1723e */ /* 0x000fe200048060d1 */
[----:B------:R-:W-:Y:S02]  /*66b0*/  HADD2.F32 R114, -RZ, R113.H1_H1 ;  /* 0x30000071ff727230 */ /* 0x000fe40000004100 */
[C---:B------:R-:W-:Y:S01]  /*66c0*/  FFMA R31, R81.reuse, R110, R31 ;  /* 0x0000006e511f7223 */ /* 0x040fe2000000001f */
[C---:B------:R-:W-:Y:S01]  /*66d0*/  FFMA R28, R81.reuse, R109, R28 ;  /* 0x0000006d511c7223 */ /* 0x040fe2000000001c */
[----:B------:R-:W-:Y:S01]  /*66e0*/  FFMA R29, R81, R112, R29 ;  /* 0x00000070511d7223 */ /* 0x000fe2000000001d */
[----:B------:R-:W-:Y:S02]  /*66f0*/  HADD2.F32 R113, -RZ, R115.H0_H0 ;  /* 0x20000073ff717230 */ /* 0x000fe40000004100 */
[C---:B------:R-:W-:Y:S01]  /*6700*/  FMUL R30, R78.reuse, R34 ;  /* 0x000000224e1e7220 */ /* 0x040fe20000400000 */
[----:B------:R-:W-:Y:S01]  /*6710*/  F2FP.F16.E5M2.UNPACK_B R143, R163 ;  /* 0x000000a3ff8f723e */ /* 0x000fe200020004ff */
[C---:B------:R-:W-:Y:S01]  /*6720*/  FMUL R35, R78.reuse, R35 ;  /* 0x000000234e237220 */ /* 0x040fe20000400000 */
[----:B------:R-:W-:Y:S01]  /*6730*/  HADD2.F32 R115, -RZ, R117.H0_H0 ;  /* 0x20000075ff737230 */ /* 0x000fe20000004100 */
[----:B------:R-:W-:Y:S01]  /*6740*/  F2FP.SATFINITE.E5M2.F32.PACK_AB_MERGE_C R210, R31, R26, RZ ;  /* 0x0000001a1fd2723e */ /* 0x000fe200048060ff */
[C---:B------:R-:W-:Y:S01]  /*6750*/  FFMA R30, R81.reuse, R111, R30 ;  /* 0x0000006f511e7223 */ /* 0x040fe2000000001e */
[C---:B------:R-:W-:Y:S01]  /*6760*/  FFMA R35, R81.reuse, R114, R35 ;  /* 0x0000007251237223 */ /* 0x040fe20000000023 */
[C---:B------:R-:W-:Y:S01]  /*6770*/  FFMA R32, R81.reuse, R113, R32 ;  /* 0x0000007151207223 */ /* 0x040fe20000000020 */
[----:B------:R-:W-:Y:S01]  /*6780*/  F2FP.F16.E5M2.UNPACK_B R145, R163.H1 ;  /* 0x000000a3ff91723e */ /* 0x000fe200030004ff */
[----:B------:R-:W-:Y:S01]  /*6790*/  FFMA R33, R81, R116, R33 ;  /* 0x0000007451217223 */ /* 0x000fe20000000021 */
[----:B------:R-:W-:Y:S01]  /*67a0*/  F2FP.SATFINITE.E5M2.F32.PACK_AB_MERGE_C R210, R25, R24, R210 ;  /* 0x0000001819d2723e */ /* 0x000fe200048060d2 */
[----:B------:R-:W-:Y:S01]  /*67b0*/  HADD2.F32 R144, -RZ, R143.H1_H1 ;  /* 0x3000008fff907230 */ /* 0x000fe20000004100 */
[----:B------:R-:W-:Y:S01]  /*67c0*/  F2FP.SATFINITE.E5M2.F32.PACK_AB_MERGE_C R211, R35, R30, RZ ;  /* 0x0000001e23d3723e */ /* 0x000fe200048060ff */
[----:B------:R-:W-:Y:S02]  /*67d0*/  HADD2.F32 R118, -RZ, R117.H1_H1 ;  /* 0x30000075ff767230 */ /* 0x000fe40000004100 */
[C---:B------:R-:W-:Y:S01]  /*67e0*/  FMUL R34, R78.reuse, R38 ;  /* 0x000000264e227220 */ /* 0x040fe20000400000 */
[----:B------:R-:W-:Y:S01]  /*67f0*/  HADD2.F32 R117, -RZ, R119.H0_H0 ;  /* 0x20000077ff757230 */ /* 0x000fe20000004100 */
[----:B------:R-:W-:Y:S01]  /*6800*/  F2FP.SATFINITE.E5M2.F32.PACK_AB_MERGE_C R211, R29, R28, R211 ;  /* 0x0000001c1dd3723e */ /* 0x000fe200048060d3 */
[C---:B------:R-:W-:Y:S01]  /*6810*/  FMUL R39, R78.reuse, R39 ;  /* 0x000000274e277220 */ /* 0x040fe20000400000 */
[--C-:B------:R-:W-:Y:S02]  /*6820*/  HADD2.F32 R119, -RZ, R121.reuse.H0_H0 ;  /* 0x20000079ff777230 */ /* 0x100fe40000004100 */
[C---:B------:R-:W-:Y:S01]  /*6830*/  FFMA R34, R81.reuse, R115, R34 ;  /* 0x0000007351227223 */ /* 0x040fe20000000022 */
[----:B------:R-:W-:Y:S01]  /*6840*/  HADD2.F32 R122, -RZ, R121.H1_H1 ;  /* 0x30000079ff7a7230 */ /* 0x000fe20000004100 */
[----:B------:R1:W-:Y:S01]  /*6850*/  STS.128 [R192+0x8010], R208 ;  /* 0x008010d0c0007388 */ /* 0x0003e20000000c00 */
[----:B------:R-:W-:Y:S02]  /*6860*/  HADD2.F32 R121, -RZ, R123.H0_H0 ;  /* 0x2000007bff797230 */ /* 0x000fe40000004100 */
[C---:B------:R-:W-:Y:S01]  /*6870*/  FFMA R39, R81.reuse, R118, R39 ;  /* 0x0000007651277223 */ /* 0x040fe20000000027 */
[C---:B------:R-:W-:Y:S01]  /*6880*/  FFMA R36, R81.reuse, R117, R36 ;  /* 0x0000007551247223 */ /* 0x040fe20000000024 */
[----:B------:R-:W-:Y:S01]  /*6890*/  FFMA R37, R81, R120, R37 ;  /* 0x0000007851257223 */ /* 0x000fe20000000025 */
[C---:B------:R-:W-:Y:S01]  /*68a0*/  FMUL R38, R78.reuse, R42 ;  /* 0x0000002a4e267220 */ /* 0x040fe20000400000 */
[----:B------:R-:W-:Y:S01]  /*68b0*/  ISETP.NE.AND P0, PT, R189, RZ, PT ;  /* 0x000000ffbd00720c */ /* 0x000fe20003f05270 */
[C---:B------:R-:W-:Y:S01]  /*68c0*/  FMUL R43, R78.reuse, R43 ;  /* 0x0000002b4e2b7220 */ /* 0x040fe20000400000 */
[--C-:B------:R-:W-:Y:S01]  /*68d0*/  HADD2.F32 R123, -RZ, R125.reuse.H0_H0 ;  /* 0x2000007dff7b7230 */ /* 0x100fe20000004100 */
[----:B------:R-:W-:Y:S01]  /*68e0*/  F2FP.SATFINITE.E5M2.F32.PACK_AB_MERGE_C R212, R39, R34, RZ ;  /* 0x0000002227d4723e */ /* 0x000fe200048060ff */
[C---:B------:R-:W-:Y:S01]  /*68f0*/  FFMA R38, R81.reuse, R119, R38 ;  /* 0x0000007751267223 */ /* 0x040fe20000000026 */
[C---:B------:R-:W-:Y:S01]  /*6900*/  FFMA R43, R81.reuse, R122, R43 ;  /* 0x0000007a512b7223 */ /* 0x040fe2000000002b */
[----:B------:R-:W-:Y:S01]  /*6910*/  FFMA R40, R81, R121, R40 ;  /* 0x0000007951287223 */ /* 0x000fe20000000028 */
[----:B------:R-:W-:Y:S01]  /*6920*/  F2FP.SATFINITE.E5M2.F32.PACK_AB_MERGE_C R212, R33, R32, R212 ;  /* 0x0000002021d4723e */ /* 0x000fe200048060d4 */
[----:B------:R-:W-:Y:S01]  /*6930*/  FFMA R41, R81, R124, R41 ;  /* 0x0000007c51297223 */ /* 0x000fe20000000029 */
[----:B------:R-:W-:Y:S01]  /*6940*/  HADD2.F32 R126, -RZ, R125.H1_H1 ;  /* 0x3000007dff7e7230 */ /* 0x000fe20000004100 */
[----:B------:R-:W-:Y:S01]  /*6950*/  F2FP.SATFINITE.E5M2.F32.PACK_AB_MERGE_C R213, R43, R38, RZ ;  /* 0x000000262bd5723e */ /* 0x000fe200048060ff */
[----:B------:R-:W-:Y:S02]  /*6960*/  HADD2.F32 R125, -RZ, R127.H0_H0 ;  /* 0x2000007fff7d7230 */ /* 0x000fe40000004100 */
[C---:B------:R-:W-:Y:S01]  /*6970*/  FMUL R42, R78.reuse, R46 ;  /* 0x0000002e4e2a7220 */ /* 0x040fe20000400000 */
[----:B------:R-:W-:Y:S01]  /*6980*/  FMUL R47, R78, R47 ;  /* 0x0000002f4e2f7220 */ /* 0x000fe20000400000 */
[--C-:B------:R-:W-:Y:S01]  /*6990*/  HADD2.F32 R127, -RZ, R129.reuse.H0_H0 ;  /* 0x20000081ff7f7230 */ /* 0x100fe20000004100 */
[----:B------:R-:W-:Y:S01]  /*69a0*/  F2FP.SATFINITE.E5M2.F32.PACK_AB_MERGE_C R213, R37, R36, R213 ;  /* 0x0000002425d5723e */ /* 0x000fe200048060d5 */
[C---:B------:R-:W-:Y:S01]  /*69b0*/  FFMA R42, R81.reuse, R123, R42 ;  /* 0x0000007b512a7223 */ /* 0x040fe2000000002a */
[C---:B------:R-:W-:Y:S01]  /*69c0*/  FFMA R47, R81.reuse, R126, R47 ;  /* 0x0000007e512f7223 */ /* 0x040fe2000000002f */
[C---:B------:R-:W-:Y:S01]  /*69d0*/  FFMA R44, R81.reuse, R125, R44 ;  /* 0x0000007d512c7223 */ /* 0x040fe2000000002c */
[----:B------:R-:W-:Y:S01]  /*69e0*/  ISETP.NE.AND P6, PT, R198, RZ, PT ;  /* 0x000000ffc600720c */ /* 0x000fe20003fc5270 */
[----:B------:R-:W-:Y:S01]  /*69f0*/  FFMA R45, R81, R128, R45 ;  /* 0x00000080512d7223 */ /* 0x000fe2000000002d */
[----:B------:R-:W-:Y:S01]  /*6a00*/  HADD2.F32 R130, -RZ, R129.H1_H1 ;  /* 0x30000081ff827230 */ /* 0x000fe20000004100 */
[----:B------:R-:W-:Y:S01]  /*6a10*/  F2FP.SATFINITE.E5M2.F32.PACK_AB_MERGE_C R214, R47, R42, RZ ;  /* 0x0000002a2fd6723e */ /* 0x000fe200048060ff */
[----:B------:R-:W-:Y:S02]  /*6a20*/  HADD2.F32 R129, -RZ, R131.H0_H0 ;  /* 0x20000083ff817230 */ /* 0x000fe40000004100 */
[C---:B------:R-:W-:Y:S01]  /*6a30*/  FMUL R46, R78.reuse, R50 ;  /* 0x000000324e2e7220 */ /* 0x040fe20000400000 */
[C---:B------:R-:W-:Y:S01]  /*6a40*/  FMUL R51, R78.reuse, R51 ;  /* 0x000000334e337220 */ /* 0x040fe20000400000 */
[--C-:B------:R-:W-:Y:S02]  /*6a50*/  HADD2.F32 R131, -RZ, R133.reuse.H0_H0 ;  /* 0x20000085ff837230 */ /* 0x100fe40000004100 */
[C---:B------:R-:W-:Y:S01]  /*6a60*/  FMUL R50, R78.reuse, R54 ;  /* 0x000000364e327220 */ /* 0x040fe20000400000 */
[C---:B------:R-:W-:Y:S01]  /*6a70*/  FFMA R46, R81.reuse, R127, R46 ;  /* 0x0000007f512e7223 */ /* 0x040fe2000000002e */
[----:B------:R-:W-:Y:S02]  /*6a80*/  HADD2.F32 R134, -RZ, R133.H1_H1 ;  /* 0x30000085ff867230 */ /* 0x000fe40000004100 */
[C---:B------:R-:W-:Y:S01]  /*6a90*/  FFMA R51, R81.reuse, R130, R51 ;  /* 0x0000008251337223 */ /* 0x040fe20000000033 */
[----:B------:R-:W-:Y:S02]  /*6aa0*/  HADD2.F32 R133, -RZ, R135.H0_H0 ;  /* 0x20000087ff857230 */ /* 0x000fe40000004100 */
[C---:B------:R-:W-:Y:S01]  /*6ab0*/  FMUL R55, R78.reuse, R55 ;  /* 0x000000374e377220 */ /* 0x040fe20000400000 */
[C---:B------:R-:W-:Y:S01]  /*6ac0*/  FFMA R48, R81.reuse, R129, R48 ;  /* 0x0000008151307223 */ /* 0x040fe20000000030 */
[C---:B------:R-:W-:Y:S01]  /*6ad0*/  FFMA R49, R81.reuse, R132, R49 ;  /* 0x0000008451317223 */ /* 0x040fe20000000031 */
[--C-:B------:R-:W-:Y:S02]  /*6ae0*/  HADD2.F32 R135, -RZ, R137.reuse.H0_H0 ;  /* 0x20000089ff877230 */ /* 0x100fe40000004100 */
[C---:B------:R-:W-:Y:S01]  /*6af0*/  FFMA R50, R81.reuse, R131, R50 ;  /* 0x0000008351327223 */ /* 0x040fe20000000032 */
[----:B------:R-:W-:Y:S02]  /*6b00*/  HADD2.F32 R138, -RZ, R137.H1_H1 ;  /* 0x30000089ff8a7230 */ /* 0x000fe40000004100 */
[C---:B------:R-:W-:Y:S01]  /*6b10*/  FMUL R54, R78.reuse, R58 ;  /* 0x0000003a4e367220 */ /* 0x040fe20000400000 */
[----:B------:R-:W-:Y:S02]  /*6b20*/  HADD2.F32 R137, -RZ, R139.H0_H0 ;  /* 0x2000008bff897230 */ /* 0x000fe40000004100 */
[C---:B------:R-:W-:Y:S01]  /*6b30*/  FFMA R55, R81.reuse, R134, R55 ;  /* 0x0000008651377223 */ /* 0x040fe20000000037 */
        /* <DEDUP_REMOVED lines=16> */
[----:B------:R-:W-:Y:S01]  /*6c40*/  FFMA R63, R81, R142, R63 ;  /* 0x0000008e513f7223 */ /* 0x000fe2000000003f */
[----:B------:R-:W-:Y:S01]  /*6c50*/  FMUL R67, R78, R67 ;  /* 0x000000434e437220 */ /* 0x000fe20000400000 */
[----:B------:R-:W-:Y:S01]  /*6c60*/  F2FP.SATFINITE.E5M2.F32.PACK_AB_MERGE_C R215, R51, R46, RZ ;  /* 0x0000002e33d7723e */ /* 0x000fe200048060ff */
[C---:B------:R-:W-:Y:S01]  /*6c70*/  FFMA R60, R81.reuse, R141, R60 ;  /* 0x0000008d513c7223 */ /* 0x040fe2000000003c */
[C---:B------:R-:W-:Y:S01]  /*6c80*/  FFMA R61, R81.reuse, R144, R61 ;  /* 0x00000090513d7223 */ /* 0x040fe2000000003d */
[C---:B------:R-:W-:Y:S01]  /*6c90*/  FFMA R62, R81.reuse, R143, R62 ;  /* 0x0000008f513e7223 */ /* 0x040fe2000000003e */
[----:B------:R-:W-:Y:S01]  /*6ca0*/  FFMA R67, R81, R146, R67 ;  /* 0x0000009251437223 */ /* 0x000fe20000000043 */
[----:B------:R-:W-:Y:S02]  /*6cb0*/  F2FP.SATFINITE.E5M2.F32.PACK_AB_MERGE_C R214, R41, R40, R214 ;  /* 0x0000002829d6723e */ /* 0x000fe400048060d6 */
[----:B------:R-:W-:Y:S02]  /*6cc0*/  F2FP.SATFINITE.E5M2.F32.PACK_AB_MERGE_C R215, R45, R44, R215 ;  /* 0x0000002c2dd7723e */ /* 0x000fe400048060d7 */
[----:B------:R-:W-:Y:S02]  /*6cd0*/  F2FP.SATFINITE.E5M2.F32.PACK_AB_MERGE_C R216, R55, R50, RZ ;  /* 0x0000003237d8723e */ /* 0x000fe400048060ff */
[----:B------:R-:W-:Y:S01]  /*6ce0*/  F2FP.SATFINITE.E5M2.F32.PACK_AB_MERGE_C R217, R59, R54, RZ ;  /* 0x000000363bd9723e */ /* 0x000fe200048060ff */
[----:B------:R1:W-:Y:S01]  /*6cf0*/  STS.128 [R195+0x8020], R212 ;  /* 0x008020d4c3007388 */ /* 0x0003e20000000c00 */
[----:B------:R-:W-:Y:S02]  /*6d00*/  F2FP.SATFINITE.E5M2.F32.PACK_AB_MERGE_C R218, R63, R58, RZ ;  /* 0x0000003a3fda723e */ /* 0x000fe400048060ff */
[----:B------:R-:W-:Y:S02]  /*6d10*/  F2FP.SATFINITE.E5M2.F32.PACK_AB_MERGE_C R219, R67, R62, RZ ;  /* 0x0000003e43db723e */ /* 0x000fe400048060ff */
[----:B------:R-:W-:Y:S02]  /*6d20*/  F2FP.SATFINITE.E5M2.F32.PACK_AB_MERGE_C R216, R49, R48, R216 ;  /* 0x0000003031d8723e */ /* 0x000fe400048060d8 */
[----:B------:R-:W-:Y:S02]  /*6d30*/  F2FP.SATFINITE.E5M2.F32.PACK_AB_MERGE_C R217, R53, R52, R217 ;  /* 0x0000003435d9723e */ /* 0x000fe400048060d9 */
[----:B------:R-:W-:Y:S02]  /*6d40*/  F2FP.SATFINITE.E5M2.F32.PACK_AB_MERGE_C R218, R57, R56, R218 ;  /* 0x0000003839da723e */ /* 0x000fe400048060da */
[----:B------:R-:W-:Y:S02]  /*6d50*/  F2FP.SATFINITE.E5M2.F32.PACK_AB_MERGE_C R219, R61, R60, R219 ;  /* 0x0000003c3ddb723e */ /* 0x000fe400048060db */
[----:B------:R-:W-:Y:S02]  /*6d60*/  LEA R204, R181, UR49, 0x3 ;  /* 0x00000031b5cc7c11 */ /* 0x000fe4000f8e18ff */
[----:B------:R-:W-:Y:S01]  /*6d70*/  @P6 SHF.L.U32 R221, R180, 0x1f, RZ ;  /* 0x0000001fb4dd6819 */ /* 0x000fe200000006ff */
[----:B------:R1:W-:Y:S01]  /*6d80*/  STS.128 [R194+0x8010], R216 ;  /* 0x008010d8c2007388 */ /* 0x0003e20000000c00 */
[----:B------:R-:W-:Y:S01]  /*6d90*/  @!PT LDS RZ, [RZ] ;  /* 0x00000000fffff984 */ /* 0x000fe20000000800 */
[----:B------:R-:W-:Y:S01]  /*6da0*/  @!PT LDS RZ, [RZ] ;  /* 0x00000000fffff984 */ /* 0x000fe20000000800 */
[----:B------:R-:W-:Y:S01]  /*6db0*/  @!PT LDS RZ, [RZ] ;  /* 0x00000000fffff984 */ /* 0x000fe20000000800 */
[----:B------:R-:W-:Y:S01]  /*6dc0*/  @!PT LDS RZ, [RZ] ;  /* 0x00000000fffff984 */ /* 0x000fe20000000800 */
[----:B------:R2:W-:Y:S07]  /*6dd0*/  MEMBAR.ALL.CTA ;  /* 0x0000000000007992 */ /* 0x0005ee0000008000 */
[----:B--2---:R-:W2:Y:S02]  /*6de0*/  FENCE.VIEW.ASYNC.S ;  /* 0x00000000000073c6 */ /* 0x004ea40000000000 */
[----:B--2---:R-:W-:Y:S06]  /*6df0*/  BAR.SYNC.DEFER_BLOCKING 0x1, 0x80 ;  /* 0x0042000000007b1d */ /* 0x004fec0000010000 */
[----:B------:R-:W-:Y:S05]  /*6e00*/  @P0 BRA `(.L_x_101) ;  /* 0x0000000000280947 */ /* 0x000fea0003800000 */
[----:B------:R-:W-:Y:S02]  /*6e10*/  UIADD3 UR4, UPT, UPT, UR49, 0x8200, URZ ;  /* 0x0000820031047890 */ /* 0x000fe4000fffe0ff */
[----:B------:R-:W-:Y:S01]  /*6e20*/  UIADD3 UR6, UP0, UPT, UR52, 0x680, URZ ;  /* 0x0000068034067890 */ /* 0x000fe2000ff1e0ff */
[----:B------:R-:W-:Y:S03]  /*6e30*/  UMOV UR43, UR36 ;  /* 0x00000024002b7c82 */ /* 0x000fe60008000000 */
[----:B------:R-:W-:Y:S01]  /*6e40*/  MOV R188, UR4 ;  /* 0x0000000400bc7c02 */ /* 0x000fe20008000f00 */
[----:B------:R-:W-:Y:S03]  /*6e50*/  UIADD3.X UR7, UPT, UPT, URZ, UR53, URZ, UP0, !UPT ;  /* 0x00000035ff077290 */ /* 0x000fe600087fe4ff */
[----:B------:R-:W-:Y:S11]  /*6e60*/  R2UR UR40, R188 ;  /* 0x00000000bc2872ca */ /* 0x000ff600000e0000 */
[----:B------:R-:W-:Y:S02]  /*6e70*/  @!UPT UIADD3 URZ, UPT, UPT, URZ, URZ, URZ ;  /* 0x000000fffffff290 */ /* 0x000fe4000fffe0ff */
[----:B------:R2:W-:Y:S01]  /*6e80*/  UTMASTG.3D [UR40], [UR6] ;  /* 0x00000028060073b5 */ /* 0x0005e20008010000 */
[----:B------:R0:W-:Y:S01]  /*6e90*/  UTMACMDFLUSH ;  /* 0x00000000000079b7 */ /* 0x0001e20000000000 */
[----:B--2---:R-:W-:Y:S04]  /*6ea0*/  DEPBAR.LE SB0, 0x1 ;  /* 0x000080400000791a */ /* 0x004fe80000000000 */
.L_x_101:
[----:B------:R-:W-:Y:S05]  /*6eb0*/  BSYNC.RECONVERGENT B0 ;  /* 0x0000000000007941 */ /* 0x000fea0003800200 */
.L_x_100:
[----:B------:R-:W-:Y:S06]  /*6ec0*/  BAR.SYNC.DEFER_BLOCKING 0x1, 0x80 ;  /* 0x0042000000007b1d */ /* 0x000fec0000010000 */
[----:B------:R-:W2:Y:S01]  /*6ed0*/  @P6 SYNCS.PHASECHK.TRANS64.TRYWAIT P0, [R204+URZ+0x70], R221 ;  /* 0x000070ddcc0065a7 */ /* 0x000ea200080011ff */
[----:B------:R-:W-:Y:S01]  /*6ee0*/  BSSY B1, `(.L_x_102) ;  /* 0x0000023000017945 */ /* 0x000fe20003800000 */
[----:B--2---:R-:W-:Y:S03]  /*6ef0*/  @P6 SEL R196, RZ, 0x1, !P0 ;  /* 0x00000001ffc46807 */ /* 0x004fe60004000000 */
[----:B------:R-:W-:Y:S05]  /*6f00*/  @!P6 BRA `(.L_x_103) ;  /* 0x000000000080e947 */ /* 0x000fea0003800000 */
[----:B------:R-:W-:Y:S01]  /*6f10*/  ISETP.NE.AND P1, PT, R197, RZ, PT ;  /* 0x000000ffc500720c */ /* 0x000fe20003f25270 */
[----:B------:R-:W-:Y:S01]  /*6f20*/  BSSY B0, `(.L_x_104) ;  /* 0x000000a000007945 */ /* 0x000fe20003800000 */
[----:B------:R-:W-:Y:S11]  /*6f30*/  ISETP.NE.AND P0, PT, R196, RZ, PT ;  /* 0x000000ffc400720c */ /* 0x000ff60003f05270 */
[----:B------:R-:W-:Y:S04]  /*6f40*/  @P1 IMAD R0, R181, 0x2000, R186 ;  /* 0x00002000b5001824 */ /* 0x000fe800078e02ba */
[C---:B------:R-:W-:Y:S01]  /*6f50*/  @P1 IMAD.IADD R6, R0.reuse, 0x1, R199 ;  /* 0x0000000100061824 */ /* 0x040fe200078e02c7 */
[----:B------:R-:W-:Y:S03]  /*6f60*/  @P1 IADD3 R4, PT, PT, R0, R207, RZ ;  /* 0x000000cf00041210 */ /* 0x000fe60007ffe0ff */
[----:B------:R-:W-:Y:S01]  /*6f70*/  @P1 IMAD.IADD R2, R205, 0x1, R6 ;  /* 0x00000001cd021824 */ /* 0x000fe200078e0206 */
[----:B------:R-:W-:Y:S06]  /*6f80*/  @P0 BRA `(.L_x_105) ;  /* 0x00000000000c0947 */ /* 0x000fec0003800000 */
[----:B------:R-:W-:Y:S04]  /*6f90*/  SHF.L.U32 R3, R180, 0x1f, RZ ;  /* 0x0000001fb4037819 */ /* 0x000fe800000006ff */
[----:B------:R-:W2:Y:S02]  /*6fa0*/  SYNCS.PHASECHK.TRANS64.TRYWAIT P0, [R204+URZ+0x70], R3 ;  /* 0x00007003cc0075a7 */ /* 0x000ea400080011ff */
[----:B--2---:R-:W-:Y:S05]  /*6fb0*/  @!P0 BRA `(.L_x_106) ;  /* 0x0000004c00148947 */ /* 0x004fea0003800000 */
.L_x_105:
[----:B------:R-:W-:Y:S05]  /*6fc0*/  BSYNC B0 ;  /* 0x0000000000007941 */ /* 0x000fea0003800000 */
.L_x_104:
[----:B------:R-:W-:Y:S01]  /*6fd0*/  ISETP.NE.AND P0, PT, R197, RZ, PT ;  /* 0x000000ffc500720c */ /* 0x000fe20003f05270 */
[----:B--2---:R-:W-:Y:S02]  /*6fe0*/  VIADD R204, R204, 0x90 ;  /* 0x00000090cccc7836 */ /* 0x004fe40000000000 */
[----:B------:R-:W-:Y:S02]  /*6ff0*/  IMAD.U32 R3, RZ, RZ, UR37 ;  /* 0x00000025ff037e24 */ /* 0x000fe4000f8e00ff */
[----:B------:R-:W-:Y:S03]  /*7000*/  VIADD R181, R181, 0x1 ;  /* 0x00000001b5b57836 */ /* 0x000fe60000000000 */
[----:B------:R-:W-:Y:S05]  /*7010*/  PRMT R3, R3, 0x654, R204 ;  /* 0x0000065403037816 */ /* 0x000fea00000000cc */
[----:B------:R2:W3:Y:S04]  /*7020*/  @P0 LDS.128 R148, [R0] ;  /* 0x0000000000940984 */ /* 0x0004e80000000c00 */
[----:B------:R2:W4:Y:S04]  /*7030*/  @P0 LDS.128 R156, [R4+0x20] ;  /* 0x00002000049c0984 */ /* 0x0005280000000c00 */
        /* <DEDUP_REMOVED lines=9> */
[----:B------:R-:W-:Y:S01]  /*70d0*/  SEL R181, R181, RZ, P0 ;  /* 0x000000ffb5b57207 */ /* 0x000fe20000000000 */
[----:B-----5:R5:W-:Y:S02]  /*70e0*/  SYNCS.ARRIVE.TRANS64.RED.A1T0 RZ, [R3+URZ], RZ ;  /* 0x000000ff03ff79a7 */ /* 0x020be400081004ff */
[----:B-----5:R-:W-:Y:S04]  /*70f0*/  SEL R3, RZ, 0x1, P0 ;  /* 0x00000001ff037807 */ /* 0x020fe80000000000 */
[----:B--234-:R-:W-:Y:S02]  /*7100*/  LOP3.LUT R180, R180, R3, RZ, 0x3c, !PT ;  /* 0x00000003b4b47212 */ /* 0x01cfe400078e3cff */
.L_x_103:
[----:B------:R-:W-:Y:S05]  /*7110*/  BSYNC B1 ;  /* 0x0000000000017941 */ /* 0x000fea0003800000 */
.L_x_102:
[----:B------:R-:W-:Y:S01]  /*7120*/  VIADD R0, R80, 0x40 ;  /* 0x0000004050007836 */ /* 0x000fe20000000000 */
[----:B------:R-:W-:Y:S04]  /*7130*/  BSSY.RECONVERGENT B6, `(.L_x_107) ;  /* 0x0000015000067945 */ /* 0x000fe80003800200 */
[----:B------:R-:W-:Y:S04]  /*7140*/  SHF.R.U32.HI R0, RZ, 0x15, R0 ;  /* 0x00000015ff007819 */ /* 0x000fe80000011600 */
[----:B------:R-:W-:Y:S11]  /*7150*/  LOP3.LUT P0, RZ, R0, 0x3, R173, 0x48, !PT ;  /* 0x0000000300ff7812 */ /* 0x000ff600078048ad */
[----:B------:R-:W-:Y:S02]  /*7160*/  @!UPT UIADD3 URZ, UPT, UPT, URZ, URZ, URZ ;  /* 0x000000fffffff290 */ /* 0x000fe4000fffe0ff */
[----:B------:R-:W-:Y:S05]  /*7170*/  @!P0 BRA `(.L_x_108) ;  /* 0x0000000000408947 */ /* 0x000fea0003800000 */
[----:B------:R-:W2:Y:S01]  /*7180*/  LDCU.64 UR8, c[0x4][0x78] ;  /* 0x01000f00ff0877ac */ /* 0x000ea20008000a00 */
[----:B------:R-:W-:Y:S01]  /*7190*/  MOV R3, 0x0 ;  /* 0x0000000000037802 */ /* 0x000fe20000000f00 */
[----:B------:R-:W-:Y:S02]  /*71a0*/  HFMA2 R12, -RZ, RZ, 0, 5.9604644775390625e-08 ;  /* 0x00000001ff0c7431 */ /* 0x000fe400000001ff */
[----:B------:R-:W-:Y:S02]  /*71b0*/  IMAD.MOV.U32 R8, RZ, RZ, 0x192 ;  /* 0x00000192ff087424 */ /* 0x000fe400078e00ff */
[----:B------:R-:W-:Y:S01]  /*71c0*/  IMAD.MOV.U32 R13, RZ, RZ, RZ ;  /* 0x000000ffff0d7224 */ /* 0x000fe200078e00ff */
[----:B------:R-:W3:Y:S01]  /*71d0*/  LDCU.64 UR6, c[0x4][0x80] ;  /* 0x01001000ff0677ac */ /* 0x000ee20008000a00 */
[----:B------:R-:W4:Y:S01]  /*71e0*/  LDC.64 R2, c[0x4][R3] ;  /* 0x0100000003027b82 */ /* 0x000f220000000a00 */
[----:B------:R-:W5:Y:S01]  /*71f0*/  LDCU.64 UR4, c[0x4][0x18] ;  /* 0x01000300ff0477ac */ /* 0x000f620008000a00 */
[----:B--2---:R-:W-:Y:S01]  /*7200*/  MOV R5, UR9 ;  /* 0x0000000900057c02 */ /* 0x004fe20008000f00 */
[----:B------:R-:W-:Y:S01]  /*7210*/  IMAD.U32 R4, RZ, RZ, UR8 ;  /* 0x00000008ff047e24 */ /* 0x000fe2000f8e00ff */
[----:B---3--:R-:W-:Y:S01]  /*7220*/  MOV R7, UR7 ;  /* 0x0000000700077c02 */ /* 0x008fe20008000f00 */
[----:B------:R-:W-:Y:S01]  /*7230*/  IMAD.U32 R6, RZ, RZ, UR6 ;  /* 0x00000006ff067e24 */ /* 0x000fe2000f8e00ff */
[----:B-----5:R-:W-:Y:S01]  /*7240*/  MOV R11, UR5 ;  /* 0x00000005000b7c02 */ /* 0x020fe20008000f00 */
[----:B------:R-:W-:Y:S02]  /*7250*/  IMAD.U32 R10, RZ, RZ, UR4 ;  /* 0x00000004ff0a7e24 */ /* 0x000fe4000f8e00ff */
[----:B------:R-:W-:Y:S07]  /*7260*/  LEPC R20, `(.L_x_108) ;  /* 0x000000001014794e */ /* 0x000fee0000000000 */
[----:B-1--4-:R-:W-:Y:S05]  /*7270*/  CALL.ABS.NOINC R2 ;  /* 0x0000000002007343 */ /* 0x012fea0003c00000 */
.L_x_108:
[----:B------:R-:W-:Y:S05]  /*7280*/  BSYNC.RECONVERGENT B6 ;  /* 0x0000000000067941 */ /* 0x000fea0003800200 */
.L_x_107:
[----:B------:R-:W-:Y:S01]  /*7290*/  F2FP.F16.E5M2.UNPACK_B R4, R149 ;  /* 0x00000095ff04723e */ /* 0x000fe200020004ff */
[----:B------:R-:W-:Y:S05]  /*72a0*/  WARPSYNC.ALL ;  /* 0x0000000000007948 */ /* 0x000fea0003800000 */
[----:B------:R-:W-:Y:S01]  /*72b0*/  R2UR UR4, R80 ;  /* 0x00000000500472ca */ /* 0x000fe200000e0000 */
[--C-:B------:R-:W-:Y:S01]  /*72c0*/  HADD2.F32 R88, -RZ, R4.reuse.H0_H0 ;  /* 0x20000004ff587230 */ /* 0x100fe20000004100 */
[-C--:B------:R-:W-:Y:S01]  /*72d0*/  F2FP.F16.E5M2.UNPACK_B R0, R148.reuse ;  /* 0x00000094ff00723e */ /* 0x080fe200020004ff */
[----:B------:R-:W-:Y:S01]  /*72e0*/  HADD2.F32 R83, -RZ, R4.H1_H1 ;  /* 0x30000004ff537230 */ /* 0x000fe20000004100 */
[----:B------:R-:W-:Y:S01]  /*72f0*/  F2FP.F16.E5M2.UNPACK_B R4, R151 ;  /* 0x00000097ff04723e */ /* 0x000fe200020004ff */
[----:B------:R-:W-:Y:S01]  /*7300*/  BSSY.RECONVERGENT B0, `(.L_x_109) ;  /* 0x0000116000007945 */ /* 0x000fe20003800200 */
[----:B------:R-:W-:Y:S01]  /*7310*/  F2FP.F16.E5M2.UNPACK_B R3, R148.H1 ;  /* 0x00000094ff03723e */ /* 0x000fe200030004ff */
[--C-:B------:R-:W-:Y:S01]  /*7320*/  HADD2.F32 R2, -RZ, R0.reuse.H0_H0 ;  /* 0x20000000ff027230 */ /* 0x100fe20000004100 */
[----:B-1----:R-:W-:Y:S01]  /*7330*/  F2FP.F16.E5M2.UNPACK_B R135, R162 ;  /* 0x000000a2ff87723e */ /* 0x002fe200020004ff */
[----:B------:R-:W-:Y:S01]  /*7340*/  HADD2.F32 R82, -RZ, R0.H1_H1 ;  /* 0x30000000ff527230 */ /* 0x000fe20000004100 */
[----:B------:R-:W-:Y:S01]  /*7350*/  F2FP.F16.E5M2.UNPACK_B R0, R149.H1 ;  /* 0x00000095ff00723e */ /* 0x000fe200030004ff */
[--C-:B------:R-:W-:Y:S01]  /*7360*/  HADD2.F32 R84, -RZ, R3.reuse.H0_H0 ;  /* 0x20000003ff547230 */ /* 0x100fe20000004100 */
[----:B------:R-:W-:Y:S01]  /*7370*/  F2FP.F16.E5M2.UNPACK_B R125, R159.H1 ;  /* 0x0000009fff7d723e */ /* 0x000fe200030004ff */
[----:B------:R-:W-:Y:S01]  /*7380*/  HADD2.F32 R86, -RZ, R3.H1_H1 ;  /* 0x30000003ff567230 */ /* 0x000fe20000004100 */
[-C--:B------:R-:W-:Y:S01]  /*7390*/  F2FP.F16.E5M2.UNPACK_B R3, R150.reuse ;  /* 0x00000096ff03723e */ /* 0x080fe200020004ff */
[--C-:B------:R-:W-:Y:S01]  /*73a0*/  HADD2.F32 R90, -RZ, R0.reuse.H0_H0 ;  /* 0x20000000ff5a7230 */ /* 0x100fe20000004100 */
[----:B------:R-:W-:Y:S01]  /*73b0*/  ISETP.NE.AND P0, PT, R189, RZ, PT ;  /* 0x000000ffbd00720c */ /* 0x000fe20003f05270 */
[----:B------:R-:W-:Y:S01]  /*73c0*/  HADD2.F32 R85, -RZ, R0.H1_H1 ;  /* 0x30000000ff557230 */ /* 0x000fe20000004100 */
[----:B------:R-:W-:Y:S01]  /*73d0*/  F2FP.F16.E5M2.UNPACK_B R0, R150.H1 ;  /* 0x00000096ff00723e */ /* 0x000fe200030004ff */
[--C-:B------:R-:W-:Y:S01]  /*73e0*/  HADD2.F32 R92, -RZ, R3.reuse.H0_H0 ;  /* 0x20000003ff5c7230 */ /* 0x100fe20000004100 */
[----:B------:R-:W-:Y:S01]  /*73f0*/  ISETP.NE.AND P6, PT, R198, RZ, PT ;  /* 0x000000ffc600720c */ /* 0x000fe20003fc5270 */
[----:B------:R-:W-:Y:S01]  /*7400*/  HADD2.F32 R87, -RZ, R3.H1_H1 ;  /* 0x30000003ff577230 */ /* 0x000fe20000004100 */
[----:B------:R-:W-:Y:S01]  /*7410*/  F2FP.F16.E5M2.UNPACK_B R3, R151.H1 ;  /* 0x00000097ff03723e */ /* 0x000fe200030004ff */
[--C-:B------:R-:W-:Y:S02]  /*7420*/  HADD2.F32 R94, -RZ, R0.reuse.H0_H0 ;  /* 0x20000000ff5e7230 */ /* 0x100fe40000004100 */
[----:B------:R-:W-:Y:S01]  /*7430*/  HADD2.F32 R89, -RZ, R0.H1_H1 ;  /* 0x30000000ff597230 */ /* 0x000fe20000004100 */
[-C--:B------:R-:W-:Y:S01]  /*7440*/  F2FP.F16.E5M2.UNPACK_B R0, R152.reuse ;  /* 0x00000098ff00723e */ /* 0x080fe200020004ff */
[--C-:B------:R-:W-:Y:S02]  /*7450*/  HADD2.F32 R96, -RZ, R4.reuse.H0_H0 ;  /* 0x20000004ff607230 */ /* 0x100fe40000004100 */
[----:B------:R-:W-:Y:S01]  /*7460*/  HADD2.F32 R91, -RZ, R4.H1_H1 ;  /* 0x30000004ff5b7230 */ /* 0x000fe20000004100 */
[-C--:B------:R-:W-:Y:S01]  /*7470*/  F2FP.F16.E5M2.UNPACK_B R4, R153.reuse ;  /* 0x00000099ff04723e */ /* 0x080fe200020004ff */
[--C-:B------:R-:W-:Y:S02]  /*7480*/  HADD2.F32 R100, -RZ, R0.reuse.H0_H0 ;  /* 0x20000000ff647230 */ /* 0x100fe40000004100 */
[----:B------:R-:W-:Y:S01]  /*7490*/  HADD2.F32 R95, -RZ, R0.H1_H1 ;  /* 0x30000000ff5f7230 */ /* 0x000fe20000004100 */
[----:B------:R-:W-:Y:S01]  /*74a0*/  F2FP.F16.E5M2.UNPACK_B R0, R153.H1 ;  /* 0x00000099ff00723e */ /* 0x000fe200030004ff */
[--C-:B------:R-:W-:Y:S02]  /*74b0*/  HADD2.F32 R98, -RZ, R3.reuse.H0_H0 ;  /* 0x20000003ff627230 */ /* 0x100fe40000004100 */
[----:B------:R-:W-:Y:S01]  /*74c0*/  HADD2.F32 R93, -RZ, R3.H1_H1 ;  /* 0x30000003ff5d7230 */ /* 0x000fe20000004100 */
[----:B------:R-:W-:Y:S01]  /*74d0*/  F2FP.F16.E5M2.UNPACK_B R3, R152.H1 ;  /* 0x00000098ff03723e */ /* 0x000fe200030004ff */
[--C-:B------:R-:W-:Y:S02]  /*74e0*/  HADD2.F32 R106, -RZ, R0.reuse.H0_H0 ;  /* 0x20000000ff6a7230 */ /* 0x100fe40000004100 */
[----:B------:R-:W-:Y:S01]  /*74f0*/  HADD2.F32 R101, -RZ, R0.H1_H1 ;  /* 0x30000000ff657230 */ /* 0x000fe20000004100 */
[-C--:B------:R-:W-:Y:S01]  /*7500*/  F2FP.F16.E5M2.UNPACK_B R0, R154.reuse.H1 ;  /* 0x0000009aff00723e */ /* 0x080fe200030004ff */
[--C-:B------:R-:W-:Y:S02]  /*7510*/  HADD2.F32 R104, -RZ, R4.reuse.H0_H0 ;  /* 0x20000004ff687230 */ /* 0x100fe40000004100 */
[----:B------:R-:W-:Y:S01]  /*7520*/  HADD2.F32 R99, -RZ, R4.H1_H1 ;  /* 0x30000004ff637230 */ /* 0x000fe20000004100 */
[----:B------:R-:W-:Y:S01]  /*7530*/  F2FP.F16.E5M2.UNPACK_B R4, R155 ;  /* 0x0000009bff04723e */ /* 0x000fe200020004ff */
[--C-:B------:R-:W-:Y:S02]  /*7540*/  HADD2.F32 R102, -RZ, R3.reuse.H0_H0 ;  /* 0x20000003ff667230 */ /* 0x100fe40000004100 */
[----:B------:R-:W-:Y:S01]  /*7550*/  HADD2.F32 R97, -RZ, R3.H1_H1 ;  /* 0x30000003ff617230 */ /* 0x000fe20000004100 */
[----:B------:R-:W-:Y:S01]  /*7560*/  F2FP.F16.E5M2.UNPACK_B R3, R154 ;  /* 0x0000009aff03723e */ /* 0x000fe200020004ff */
[--C-:B------:R-:W-:Y:S02]  /*7570*/  HADD2.F32 R110, -RZ, R0.reuse.H0_H0 ;  /* 0x20000000ff6e7230 */ /* 0x100fe40000004100 */
[----:B------:R-:W-:Y:S01]  /*7580*/  HADD2.F32 R105, -RZ, R0.H1_H1 ;  /* 0x30000000ff697230 */ /* 0x000fe20000004100 */
[-C--:B------:R-:W-:Y:S01]  /*7590*/  F2FP.F16.E5M2.UNPACK_B R0, R156.reuse ;  /* 0x0000009cff00723e */ /* 0x080fe200020004ff */
[--C-:B------:R-:W-:Y:S02]  /*75a0*/  HADD2.F32 R112, -RZ, R4.reuse.H0_H0 ;  /* 0x20000004ff707230 */ /* 0x100fe40000004100 */
[----:B------:R-:W-:Y:S01]  /*75b0*/  HADD2.F32 R107, -RZ, R4.H1_H1 ;  /* 0x30000004ff6b7230 */ /* 0x000fe20000004100 */
[----:B------:R-:W-:Y:S01]  /*75c0*/  F2FP.F16.E5M2.UNPACK_B R4, R157 ;  /* 0x0000009dff04723e */ /* 0x000fe200020004ff */
[--C-:B------:R-:W-:Y:S02]  /*75d0*/  HADD2.F32 R108, -RZ, R3.reuse.H0_H0 ;  /* 0x20000003ff6c7230 */ /* 0x100fe40000004100 */
[----:B------:R-:W-:Y:S01]  /*75e0*/  HADD2.F32 R103, -RZ, R3.H1_H1 ;  /* 0x30000003ff677230 */ /* 0x000fe20000004100 */
[----:B------:R-:W-:Y:S01]  /*75f0*/  F2FP.F16.E5M2.UNPACK_B R3, R155.H1 ;  /* 0x0000009bff03723e */ /* 0x000fe200030004ff */
[--C-:B------:R-:W-:Y:S02]  /*7600*/  HADD2.F32 R116, -RZ, R0.reuse.H0_H0 ;  /* 0x20000000ff747230 */ /* 0x100fe40000004100 */
[----:B------:R-:W-:Y:S01]  /*7610*/  HADD2.F32 R111, -RZ, R0.H1_H1 ;  /* 0x30000000ff6f7230 */ /* 0x000fe20000004100 */
[----:B------:R-:W-:Y:S01]  /*7620*/  F2FP.F16.E5M2.UNPACK_B R0, R156.H1 ;  /* 0x0000009cff00723e */ /* 0x000fe200030004ff */
[--C-:B------:R-:W-:Y:S02]  /*7630*/  HADD2.F32 R120, -RZ, R4.reuse.H0_H0 ;  /* 0x20000004ff787230 */ /* 0x100fe40000004100 */
[----:B------:R-:W-:Y:S02]  /*7640*/  HADD2.F32 R115, -RZ, R4.H1_H1 ;  /* 0x30000004ff737230 */ /* 0x000fe40000004100 */
[--C-:B------:R-:W-:Y:S01]  /*7650*/  HADD2.F32 R114, -RZ, R3.reuse.H0_H0 ;  /* 0x20000003ff727230 */ /* 0x100fe20000004100 */
[----:B------:R-:W1:Y:S01]  /*7660*/  LDTM.x64 R4, tmem[UR4+0x40] ;  /* 0x00004004000479ee */ /* 0x000e620008340000 */
[----:B------:R-:W-:Y:S01]  /*7670*/  HADD2.F32 R109, -RZ, R3.H1_H1 ;  /* 0x30000003ff6d7230 */ /* 0x000fe20000004100 */
[----:B------:R-:W-:Y:S01]  /*7680*/  F2FP.F16.E5M2.UNPACK_B R3, R157.H1 ;  /* 0x0000009dff03723e */ /* 0x000fe200030004ff */
        /* <DEDUP_REMOVED lines=14> */
[----:B------:R-:W-:Y:S01]  /*7770*/  F2FP.F16.E5M2.UNPACK_B R0, R160.H1 ;  /* 0x000000a0ff00723e */ /* 0x000fe200030004ff */
[--C-:B------:R-:W-:Y:S02]  /*7780*/  HADD2.F32 R132, -RZ, R3.reuse.H0_H0 ;  /* 0x20000003ff847230 */ /* 0x100fe40000004100 */
[C---:B-1----:R-:W-:Y:S01]  /*7790*/  FMUL R7, R78.reuse, R7 ;  /* 0x000000074e077220 */ /* 0x042fe20000400000 */
        /* <DEDUP_REMOVED lines=10> */
[C---:B------:R-:W-:Y:S01]  /*7840*/  FMUL R0, R78.reuse, R4 ;  /* 0x000000044e007220 */ /* 0x040fe20000400000 */
[--C-:B------:R-:W-:Y:S01]  /*7850*/  HADD2.F32 R140, -RZ, R135.reuse.H0_H0 ;  /* 0x20000087ff8c7230 */ /* 0x100fe20000004100 */
[----:B------:R-:W-:Y:S01]  /*7860*/  F2FP.F16.E5M2.UNPACK_B R4, R163 ;  /* 0x000000a3ff04723e */ /* 0x000fe200020004ff */
[----:B------:R-:W-:Y:S02]  /*7870*/  HADD2.F32 R135, -RZ, R135.H1_H1 ;  /* 0x30000087ff877230 */ /* 0x000fe40000004100 */
[C---:B------:R-:W-:Y:S01]  /*7880*/  FFMA R0, R81.reuse, R2, R0 ;  /* 0x0000000251007223 */ /* 0x040fe20000000000 */
[C---:B------:R-:W-:Y:S01]  /*7890*/  FMUL R2, R78.reuse, R5 ;  /* 0x000000054e027220 */ /* 0x040fe20000400000 */
[--C-:B------:R-:W-:Y:S01]  /*78a0*/  HADD2.F32 R142, -RZ, R3.reuse.H0_H0 ;  /* 0x20000003ff8e7230 */ /* 0x100fe20000004100 */
[----:B------:R-:W-:Y:S01]  /*78b0*/  F2FP.F16.E5M2.UNPACK_B R5, R163.H1 ;  /* 0x000000a3ff05723e */ /* 0x000fe200030004ff */
[----:B------:R-:W-:Y:S02]  /*78c0*/  HADD2.F32 R137, -RZ, R3.H1_H1 ;  /* 0x30000003ff897230 */ /* 0x000fe40000004100 */
[C---:B------:R-:W-:Y:S01]  /*78d0*/  FFMA R2, R81.reuse, R82, R2 ;  /* 0x0000005251027223 */ /* 0x040fe20000000002 */
[--C-:B------:R-:W-:Y:S02]  /*78e0*/  HADD2.F32 R82, -RZ, R4.reuse.H0_H0 ;  /* 0x20000004ff527230 */ /* 0x100fe40000004100 */
[C---:B------:R-:W-:Y:S01]  /*78f0*/  FMUL R3, R78.reuse, R6 ;  /* 0x000000064e037220 */ /* 0x040fe20000400000 */
[----:B------:R-:W-:Y:S02]  /*7900*/  HADD2.F32 R139, -RZ, R4.H1_H1 ;  /* 0x30000004ff8b7230 */ /* 0x000fe40000004100 */
[C---:B------:R-:W-:Y:S01]  /*7910*/  FMUL R4, R78.reuse, R9 ;  /* 0x000000094e047220 */ /* 0x040fe20000400000 */
[--C-:B------:R-:W-:Y:S02]  /*7920*/  HADD2.F32 R141, -RZ, R5.reuse.H1_H1 ;  /* 0x30000005ff8d7230 */ /* 0x100fe40000004100 */
[C---:B------:R-:W-:Y:S01]  /*7930*/  FFMA R3, R81.reuse, R84, R3 ;  /* 0x0000005451037223 */ /* 0x040fe20000000003 */
[----:B------:R-:W-:Y:S01]  /*7940*/  FFMA R7, R81, R86, R7 ;  /* 0x0000005651077223 */ /* 0x000fe20000000007 */
[----:B------:R-:W-:Y:S02]  /*7950*/  HADD2.F32 R84, -RZ, R5.H0_H0 ;  /* 0x20000005ff547230 */ /* 0x000fe40000004100 */
[C---:B------:R-:W-:Y:S01]  /*7960*/  FMUL R5, R78.reuse, R10 ;  /* 0x0000000a4e057220 */ /* 0x040fe20000400000 */
[C---:B------:R-:W-:Y:S01]  /*7970*/  FMUL R6, R78.reuse, R11 ;  /* 0x0000000b4e067220 */ /* 0x040fe20000400000 */
[C---:B------:R-:W-:Y:S01]  /*7980*/  FMUL R11, R78.reuse, R16 ;  /* 0x000000104e0b7220 */ /* 0x040fe20000400000 */
[----:B------:R-:W-:Y:S01]  /*7990*/  F2FP.SATFINITE.E5M2.F32.PACK_AB_MERGE_C R143, R7, R3, RZ ;  /* 0x00000003078f723e */ /* 0x000fe200048060ff */
[C---:B------:R-:W-:Y:S01]  /*79a0*/  FMUL R3, R78.reuse, R8 ;  /* 0x000000084e037220 */ /* 0x040fe20000400000 */
[C---:B------:R-:W-:Y:S01]  /*79b0*/  FMUL R7, R78.reuse, R12 ;  /* 0x0000000c4e077220 */ /* 0x040fe20000400000 */
[C---:B------:R-:W-:Y:S01]  /*79c0*/  FMUL R8, R78.reuse, R13 ;  /* 0x0000000d4e087220 */ /* 0x040fe20000400000 */
[C---:B------:R-:W-:Y:S01]  /*79d0*/  FMUL R12, R78.reuse, R17 ;  /* 0x000000114e0c7220 */ /* 0x040fe20000400000 */
[C---:B------:R-:W-:Y:S01]  /*79e0*/  FFMA R3, R81.reuse, R88, R3 ;  /* 0x0000005851037223 */ /* 0x040fe20000000003 */
[C---:B------:R-:W-:Y:S01]  /*79f0*/  FFMA R4, R81.reuse, R83, R4 ;  /* 0x0000005351047223 */ /* 0x040fe20000000004 */
[C---:B------:R-:W-:Y:S01]  /*7a00*/  FFMA R5, R81.reuse, R90, R5 ;  /* 0x0000005a51057223 */ /* 0x040fe20000000005 */
[C---:B------:R-:W-:Y:S01]  /*7a10*/  FFMA R6, R81.reuse, R85, R6 ;  /* 0x0000005551067223 */ /* 0x040fe20000000006 */
[C---:B------:R-:W-:Y:S01]  /*7a20*/  FFMA R7, R81.reuse, R92, R7 ;  /* 0x0000005c51077223 */ /* 0x040fe20000000007 */
[C---:B------:R-:W-:Y:S01]  /*7a30*/  FFMA R8, R81.reuse, R87, R8 ;  /* 0x0000005751087223 */ /* 0x040fe20000000008 */
[C---:B------:R-:W-:Y:S01]  /*7a40*/  FMUL R16, R78.reuse, R21 ;  /* 0x000000154e107220 */ /* 0x040fe20000400000 */
[----:B------:R-:W-:Y:S01]  /*7a50*/  FMUL R9, R78, R14 ;  /* 0x0000000e4e097220 */ /* 0x000fe20000400000 */
[----:B------:R-:W-:Y:S01]  /*7a60*/  F2FP.SATFINITE.E5M2.F32.PACK_AB_MERGE_C R5, R6, R5, RZ ;  /* 0x000000050605723e */ /* 0x000fe200048060ff */
[C---:B------:R-:W-:Y:S01]  /*7a70*/  FMUL R10, R78.reuse, R15 ;  /* 0x0000000f4e0a7220 */ /* 0x040fe20000400000 */
[C---:B------:R-:W-:Y:S01]  /*7a80*/  FMUL R15, R78.reuse, R20 ;  /* 0x000000144e0f7220 */ /* 0x040fe20000400000 */
[C---:B------:R-:W-:Y:S01]  /*7a90*/  FFMA R9, R81.reuse, R94, R9 ;  /* 0x0000005e51097223 */ /* 0x040fe20000000009 */
[C---:B------:R-:W-:Y:S01]  /*7aa0*/  FMUL R20, R78.reuse, R25 ;  /* 0x000000194e147220 */ /* 0x040fe20000400000 */
[C---:B------:R-:W-:Y:S01]  /*7ab0*/  FFMA R10, R81.reuse, R89, R10 ;  /* 0x00000059510a7223 */ /* 0x040fe2000000000a */
[C---:B------:R-:W-:Y:S01]  /*7ac0*/  FFMA R11, R81.reuse, R96, R11 ;  /* 0x00000060510b7223 */ /* 0x040fe2000000000b */
[C---:B------:R-:W-:Y:S01]  /*7ad0*/  FFMA R12, R81.reuse, R91, R12 ;  /* 0x0000005b510c7223 */ /* 0x040fe2000000000c */
[C---:B------:R-:W-:Y:S01]  /*7ae0*/  FMUL R13, R78.reuse, R18 ;  /* 0x000000124e0d7220 */ /* 0x040fe20000400000 */
[----:B------:R-:W-:Y:S01]  /*7af0*/  FMUL R14, R78, R19 ;  /* 0x000000134e0e7220 */ /* 0x000fe20000400000 */
[----:B------:R-:W-:Y:S01]  /*7b00*/  F2FP.SATFINITE.E5M2.F32.PACK_AB_MERGE_C R9, R10, R9, RZ ;  /* 0x000000090a09723e */ /* 0x000fe200048060ff */
[C---:B------:R-:W-:Y:S01]  /*7b10*/  FMUL R19, R78.reuse, R24 ;  /* 0x000000184e137220 */ /* 0x040fe20000400000 */
        /* <DEDUP_REMOVED lines=17> */
[----:B------:R-:W-:Y:S01]  /*7c30*/  FMUL R27, R78, R32 ;  /* 0x000000204e1b7220 */ /* 0x000fe20000400000 */
[C---:B------:R-:W-:Y:S01]  /*7c40*/  FFMA R21, R81.reuse, R106, R21 ;  /* 0x0000006a51157223 */ /* 0x040fe20000000015 */
[C---:B------:R-:W-:Y:S01]  /*7c50*/  FFMA R22, R81.reuse, R101, R22 ;  /* 0x0000006551167223 */ /* 0x040fe20000000016 */
[----:B------:R-:W-:Y:S01]  /*7c60*/  F2FP.SATFINITE.E5M2.F32.PACK_AB_MERGE_C R16, R16, R15, R17 ;  /* 0x0000000f1010723e */ /* 0x000fe20004806011 */
[C---:B------:R-:W-:Y:S01]  /*7c70*/  FFMA R23, R81.reuse, R108, R23 ;  /* 0x0000006c51177223 */ /* 0x040fe20000000017 */
[C---:B------:R-:W-:Y:S01]  /*7c80*/  FFMA R24, R81.reuse, R103, R24 ;  /* 0x0000006751187223 */ /* 0x040fe20000000018 */
[----:B------:R-:W-:Y:S01]  /*7c90*/  FMUL R32, R78, R37 ;  /* 0x000000254e207220 */ /* 0x000fe20000400000 */
[----:B------:R-:W-:Y:S01]  /*7ca0*/  F2FP.SATFINITE.E5M2.F32.PACK_AB_MERGE_C R21, R22, R21, RZ ;  /* 0x000000151615723e */ /* 0x000fe200048060ff */
[C---:B------:R-:W-:Y:S01]  /*7cb0*/  FMUL R25, R78.reuse, R30 ;  /* 0x0000001e4e197220 */ /* 0x040fe20000400000 */
[C---:B------:R-:W-:Y:S01]  /*7cc0*/  FMUL R26, R78.reuse, R31 ;  /* 0x0000001f4e1a7220 */ /* 0x040fe20000400000 */
[----:B------:R-:W-:Y:S01]  /*7cd0*/  FMUL R31, R78, R36 ;  /* 0x000000244e1f7220 */ /* 0x000fe20000400000 */
[----:B------:R-:W-:Y:S01]  /*7ce0*/  F2FP.SATFINITE.E5M2.F32.PACK_AB_MERGE_C R17, R20, R19, R21 ;  /* 0x000000131411723e */ /* 0x000fe20004806015 */
        /* <DEDUP_REMOVED lines=8> */
[----:B------:R-:W-:Y:S01]  /*7d70*/  FMUL R35, R78, R40 ;  /* 0x000000284e237220 */ /* 0x000fe20000400000 */
[C---:B------:R-:W-:Y:S01]  /*7d80*/  FFMA R29, R81.reuse, R114, R29 ;  /* 0x00000072511d7223 */ /* 0x040fe2000000001d */
[----:B------:R-:W-:Y:S01]  /*7d90*/  F2FP.SATFINITE.E5M2.F32.PACK_AB_MERGE_C R18, R24, R23, R18 ;  /* 0x000000171812723e */ /* 0x000fe20004806012 */
        /* <DEDUP_REMOVED lines=22> */
[C---:B------:R-:W-:Y:S01]  /*7f00*/  FMUL R41, R78.reuse, R46 ;  /* 0x0000002e4e297220 */ /* 0x040fe20000400000 */
[C---:B------:R-:W-:Y:S01]  /*7f10*/  FMUL R42, R78.reuse, R47 ;  /* 0x0000002f4e2a7220 */ /* 0x040fe20000400000 */
[C---:B------:R-:W-:Y:S01]  /*7f20*/  FFMA R40, R81.reuse, R119, R40 ;  /* 0x0000007751287223 */ /* 0x040fe20000000028 */
[--C-:B------:R-:W-:Y:S02]  /*7f30*/  HADD2.F32 R130, -RZ, R125.reuse.H0_H0 ;  /* 0x2000007dff827230 */ /* 0x100fe40000004100 */
[C---:B------:R-:W-:Y:S01]  /*7f40*/  FFMA R41, R81.reuse, R126, R41 ;  /* 0x0000007e51297223 */ /* 0x040fe20000000029 */
[----:B------:R-:W-:Y:S02]  /*7f50*/  HADD2.F32 R125, -RZ, R125.H1_H1 ;  /* 0x3000007dff7d7230 */ /* 0x000fe40000004100 */
[C---:B------:R-:W-:Y:S01]  /*7f60*/  FMUL R45, R78.reuse, R50 ;  /* 0x000000324e2d7220 */ /* 0x040fe20000400000 */
[C---:B------:R-:W-:Y:S01]  /*7f70*/  FFMA R42, R81.reuse, R121, R42 ;  /* 0x00000079512a7223 */ /* 0x040fe2000000002a */
[C---:B------:R-:W-:Y:S01]  /*7f80*/  FMUL R46, R78.reuse, R51 ;  /* 0x000000334e2e7220 */ /* 0x040fe20000400000 */
[C---:B------:R-:W-:Y:S01]  /*7f90*/  FFMA R43, R81.reuse, R128, R43 ;  /* 0x00000080512b7223 */ /* 0x040fe2000000002b */
[C---:B------:R-:W-:Y:S01]  /*7fa0*/  FMUL R47, R78.reuse, R52 ;  /* 0x000000344e2f7220 */ /* 0x040fe20000400000 */
        /* <DEDUP_REMOVED lines=10> */
[C---:B------:R-:W-:Y:S01]  /*8050*/  FFMA R45, R81.reuse, R130, R45 ;  /* 0x00000082512d7223 */ /* 0x040fe2000000002d */
[C---:B------:R-:W-:Y:S01]  /*8060*/  FMUL R59, R78.reuse, R64 ;  /* 0x000000404e3b7220 */ /* 0x040fe20000400000 */
[C---:B------:R-:W-:Y:S01]  /*8070*/  FMUL R60, R78.reuse, R65 ;  /* 0x000000414e3c7220 */ /* 0x040fe20000400000 */
[C---:B------:R-:W-:Y:S01]  /*8080*/  FMUL R61, R78.reuse, R66 ;  /* 0x000000424e3d7220 */ /* 0x040fe20000400000 */
[----:B------:R-:W-:Y:S01]  /*8090*/  FMUL R62, R78, R67 ;  /* 0x000000434e3e7220 */ /* 0x000fe20000400000 */
[C---:B------:R-:W-:Y:S01]  /*80a0*/  FFMA R46, R81.reuse, R125, R46 ;  /* 0x0000007d512e7223 */ /* 0x040fe2000000002e */
[----:B------:R-:W-:Y:S01]  /*80b0*/  F2FP.SATFINITE.E5M2.F32.PACK_AB_MERGE_C R64, R2, R0, R143 ;  /* 0x000000000240723e */ /* 0x000fe2000480608f */
[C---:B------:R-:W-:Y:S01]  /*80c0*/  FFMA R47, R81.reuse, R132, R47 ;  /* 0x00000084512f7223 */ /* 0x040fe2000000002f */
[----:B------:R-:W-:Y:S01]  /*80d0*/  F2FP.SATFINITE.E5M2.F32.PACK_AB_MERGE_C R65, R4, R3, R5 ;  /* 0x000000030441723e */ /* 0x000fe20004806005 */
[C---:B------:R-:W-:Y:S01]  /*80e0*/  FFMA R48, R81.reuse, R127, R48 ;  /* 0x0000007f51307223 */ /* 0x040fe20000000030 */
[----:B------:R-:W-:Y:S01]  /*80f0*/  F2FP.SATFINITE.E5M2.F32.PACK_AB_MERGE_C R66, R8, R7, R9 ;  /* 0x000000070842723e */ /* 0x000fe20004806009 */
[C---:B------:R-:W-:Y:S01]  /*8100*/  FFMA R49, R81.reuse, R134, R49 ;  /* 0x0000008651317223 */ /* 0x040fe20000000031 */
[----:B------:R-:W-:Y:S01]  /*8110*/  F2FP.SATFINITE.E5M2.F32.PACK_AB_MERGE_C R67, R12, R11, R13 ;  /* 0x0000000b0c43723e */ /* 0x000fe2000480600d */
[----:B------:R-:W-:Y:S01]  /*8120*/  FMUL R53, R78, R58 ;  /* 0x0000003a4e357220 */ /* 0x000fe20000400000 */
[C---:B------:R-:W-:Y:S01]  /*8130*/  FFMA R50, R81.reuse, R129, R50 ;  /* 0x0000008151327223 */ /* 0x040fe20000000032 */
[C---:B------:R-:W-:Y:S01]  /*8140*/  FFMA R51, R81.reuse, R136, R51 ;  /* 0x0000008851337223 */ /* 0x040fe20000000033 */
[C---:B------:R-:W-:Y:S01]  /*8150*/  FFMA R52, R81.reuse, R131, R52 ;  /* 0x0000008351347223 */ /* 0x040fe20000000034 */
[----:B------:R1:W-:Y:S01]  /*8160*/  STS.128 [R172+UR49+0xa200], R64 ;  /* 0x00a20040ac007988 */ /* 0x0003e20008000c31 */
[C---:B------:R-:W-:Y:S01]  /*8170*/  FFMA R53, R81.reuse, R138, R53 ;  /* 0x0000008a51357223 */ /* 0x040fe20000000035 */
[----:B------:R-:W-:Y:S01]  /*8180*/  F2FP.SATFINITE.E5M2.F32.PACK_AB_MERGE_C R37, R38, R37, RZ ;  /* 0x000000252625723e */ /* 0x000fe200048060ff */
[C---:B------:R-:W-:Y:S01]  /*8190*/  FFMA R54, R81.reuse, R133, R54 ;  /* 0x0000008551367223 */ /* 0x040fe20000000036 */
[----:B------:R-:W-:Y:S01]  /*81a0*/  FMUL R58, R78, R63 ;  /* 0x0000003f4e3a7220 */ /* 0x000fe20000400000 */
[C---:B------:R-:W-:Y:S01]  /*81b0*/  FFMA R55, R81.reuse, R140, R55 ;  /* 0x0000008c51377223 */ /* 0x040fe20000000037 */
[C---:B------:R-:W-:Y:S01]  /*81c0*/  FFMA R56, R81.reuse, R135, R56 ;  /* 0x0000008751387223 */ /* 0x040fe20000000038 */
[C---:B------:R-:W-:Y:S01]  /*81d0*/  FFMA R57, R81.reuse, R142, R57 ;  /* 0x0000008e51397223 */ /* 0x040fe20000000039 */
[----:B------:R1:W-:Y:S01]  /*81e0*/  STS.128 [R192+0xa010], R16 ;  /* 0x00a01010c0007388 */ /* 0x0003e20000000c00 */
[----:B------:R-:W-:Y:S01]  /*81f0*/  F2FP.SATFINITE.E5M2.F32.PACK_AB_MERGE_C R33, R36, R35, R37 ;  /* 0x000000232421723e */ /* 0x000fe20004806025 */
[C---:B------:R-:W-:Y:S01]  /*8200*/  FFMA R58, R81.reuse, R137, R58 ;  /* 0x00000089513a7223 */ /* 0x040fe2000000003a */
[----:B------:R-:W-:Y:S01]  /*8210*/  F2FP.SATFINITE.E5M2.F32.PACK_AB_MERGE_C R34, R42, R41, RZ ;  /* 0x000000292a22723e */ /* 0x000fe200048060ff */
[C---:B------:R-:W-:Y:S01]  /*8220*/  FFMA R59, R81.reuse, R82, R59 ;  /* 0x00000052513b7223 */ /* 0x040fe2000000003b */
[----:B------:R-:W-:Y:S01]  /*8230*/  F2FP.SATFINITE.E5M2.F32.PACK_AB_MERGE_C R35, R46, R45, RZ ;  /* 0x0000002d2e23723e */ /* 0x000fe200048060ff */
        /* <DEDUP_REMOVED lines=25> */
[----:B------:R-:W-:Y:S02]  /*83d0*/  UIADD3 UR8, UP0, UPT, UR52, 0x680, URZ ;  /* 0x0000068034087890 */ /* 0x000fe4000ff1e0ff */
[----:B------:R-:W-:Y:S02]  /*83e0*/  UIADD3 UR5, UPT, UPT, UR41, 0x40, URZ ;  /* 0x0000004029057890 */ /* 0x000fe4000fffe0ff */
[----:B------:R-:W-:Y:S02]  /*83f0*/  UIADD3 UR4, UPT, UPT, UR49, 0xa200, URZ ;  /* 0x0000a20031047890 */ /* 0x000fe4000fffe0ff */
[----:B------:R-:W-:Y:S01]  /*8400*/  UIADD3.X UR9, UPT, UPT, URZ, UR53, URZ, UP0, !UPT ;  /* 0x00000035ff097290 */ /* 0x000fe200087fe4ff */
[----:B------:R-:W-:Y:S01]  /*8410*/  UMOV UR6, UR42 ;  /* 0x0000002a00067c82 */ /* 0x000fe20008000000 */
[----:B------:R-:W-:Y:S07]  /*8420*/  UMOV UR7, UR36 ;  /* 0x0000002400077c82 */ /* 0x000fee0008000000 */
[----:B------:R2:W-:Y:S01]  /*8430*/  UTMASTG.3D [UR4], [UR8] ;  /* 0x00000004080073b5 */ /* 0x0005e20008010000 */
[----:B------:R0:W-:Y:S01]  /*8440*/  UTMACMDFLUSH ;  /* 0x00000000000079b7 */ /* 0x0001e20000000000 */
[----:B--2---:R-:W-:Y:S04]  /*8450*/  DEPBAR.LE SB0, 0x1 ;  /* 0x000080400000791a */ /* 0x004fe80000000000 */
.L_x_110:
[----:B------:R-:W-:Y:S05]  /*8460*/  BSYNC.RECONVERGENT B0 ;  /* 0x0000000000007941 */ /* 0x000fea0003800200 */
.L_x_109:
        /* <DEDUP_REMOVED lines=16> */
.L_x_114:
[----:B------:R-:W-:Y:S05]  /*8570*/  BSYNC B0 ;  /* 0x0000000000007941 */ /* 0x000fea0003800000 */
.L_x_113:
        /* <DEDUP_REMOVED lines=20> */
.L_x_112:
[----:B------:R-:W-:Y:S05]  /*86c0*/  BSYNC B1 ;  /* 0x0000000000017941 */ /* 0x000fea0003800000 */
.L_x_111:
[----:B--2---:R-:W-:Y:S01]  /*86d0*/  VIADD R0, R80, 0x80 ;  /* 0x0000008050007836 */ /* 0x004fe20000000000 */
        /* <DEDUP_REMOVED lines=10> */
[----:B------:R-:W5:Y:S01]  /*8780*/  LDCU.64 UR6, c[0x4][0x80] ;  /* 0x01001000ff0677ac */ /* 0x000f620008000a00 */
[----:B------:R-:W1:Y:S01]  /*8790*/  LDC.64 R2, c[0x4][R3] ;  /* 0x0100000003027b82 */ /* 0x000e620000000a00 */
[----:B------:R-:W3:Y:S01]  /*87a0*/  LDCU.64 UR4, c[0x4][0x18] ;  /* 0x01000300ff0477ac */ /* 0x000ee20008000a00 */
[----:B--2---:R-:W-:Y:S01]  /*87b0*/  MOV R5, UR9 ;  /* 0x0000000900057c02 */ /* 0x004fe20008000f00 */
[----:B------:R-:W-:Y:S01]  /*87c0*/  IMAD.U32 R4, RZ, RZ, UR8 ;  /* 0x00000008ff047e24 */ /* 0x000fe2000f8e00ff */
[----:B-----5:R-:W-:Y:S01]  /*87d0*/  MOV R7, UR7 ;  /* 0x0000000700077c02 */ /* 0x020fe20008000f00 */
[----:B------:R-:W-:Y:S01]  /*87e0*/  IMAD.U32 R6, RZ, RZ, UR6 ;  /* 0x00000006ff067e24 */ /* 0x000fe2000f8e00ff */
[----:B---3--:R-:W-:Y:S01]  /*87f0*/  MOV R11, UR5 ;  /* 0x00000005000b7c02 */ /* 0x008fe20008000f00 */
[----:B------:R-:W-:Y:S02]  /*8800*/  IMAD.U32 R10, RZ, RZ, UR4 ;  /* 0x00000004ff0a7e24 */ /* 0x000fe4000f8e00ff */
[----:B------:R-:W-:Y:S07]  /*8810*/  LEPC R20, `(.L_x_117) ;  /* 0x000000001014794e */ /* 0x000fee0000000000 */
[----:B-1--4-:R-:W-:Y:S05]  /*8820*/  CALL.ABS.NOINC R2 ;  /* 0x0000000002007343 */ /* 0x012fea0003c00000 */
.L_x_117:
[----:B------:R-:W-:Y:S05]  /*8830*/  BSYNC.RECONVERGENT B6 ;  /* 0x0000000000067941 */ /* 0x000fea0003800200 */
.L_x_116:
[----:B---3--:R-:W-:Y:S01]  /*8840*/  F2FP.F16.E5M2.UNPACK_B R4, R149 ;  /* 0x00000095ff04723e */ /* 0x008fe200020004ff */
        /* <DEDUP_REMOVED lines=13> */
[----:B----4-:R-:W-:Y:S01]  /*8920*/  F2FP.F16.E5M2.UNPACK_B R125, R159.H1 ;  /* 0x0000009fff7d723e */ /* 0x010fe200030004ff */
        /* <DEDUP_REMOVED lines=262> */
[----:B------:R-:W-:Y:S02]  /*9990*/  UIADD3 UR8, UP0, UPT, UR52, 0x680, URZ ;  /* 0x0000068034087890 */ /* 0x000fe4000ff1e0ff */
[----:B------:R-:W-:Y:S02]  /*99a0*/  UIADD3 UR5, UPT, UPT, UR41, 0x80, URZ ;  /* 0x0000008029057890 */ /* 0x000fe4000fffe0ff */
[----:B------:R-:W-:Y:S01]  /*99b0*/  MOV R188, UR10 ;  /* 0x0000000a00bc7c02 */ /* 0x000fe20008000f00 */
[----:B------:R-:W-:Y:S01]  /*99c0*/  UIADD3.X UR9, UPT, UPT, URZ, UR53, URZ, UP0, !UPT ;  /* 0x00000035ff097290 */ /* 0x000fe200087fe4ff */
[----:B------:R-:W-:Y:S02]  /*99d0*/  UMOV UR6, UR42 ;  /* 0x0000002a00067c82 */ /* 0x000fe40008000000 */
[----:B------:R-:W-:Y:S01]  /*99e0*/  R2UR UR4, R188 ;  /* 0x00000000bc0472ca */ /* 0x000fe200000e0000 */
[----:B------:R-:W-:Y:S11]  /*99f0*/  UMOV UR7, UR36 ;  /* 0x0000002400077c82 */ /* 0x000ff60008000000 */
[----:B------:R-:W-:Y:S01]  /*9a00*/  @!UPT UIADD3 URZ, UPT, UPT, URZ, URZ, URZ ;  /* 0x000000fffffff290 */ /* 0x000fe2000fffe0ff */
[----:B------:R2:W-:Y:S01]  /*9a10*/  UTMASTG.3D [UR4], [UR8] ;  /* 0x00000004080073b5 */ /* 0x0005e20008010000 */
[----:B------:R0:W-:Y:S01]  /*9a20*/  UTMACMDFLUSH ;  /* 0x00000000000079b7 */ /* 0x0001e20000000000 */
[----:B--2---:R-:W-:Y:S04]  /*9a30*/  DEPBAR.LE SB0, 0x1 ;  /* 0x000080400000791a */ /* 0x004fe80000000000 */
.L_x_119:
[----:B------:R-:W-:Y:S05]  /*9a40*/  BSYNC.RECONVERGENT B0 ;  /* 0x0000000000007941 */ /* 0x000fea0003800200 */
.L_x_118:
        /* <DEDUP_REMOVED lines=16> */
.L_x_123:
[----:B------:R-:W-:Y:S05]  /*9b50*/  BSYNC B0 ;  /* 0x0000000000007941 */ /* 0x000fea0003800000 */
.L_x_122:
        /* <DEDUP_REMOVED lines=20> */
.L_x_121:
[----:B------:R-:W-:Y:S05]  /*9ca0*/  BSYNC B1 ;  /* 0x0000000000017941 */ /* 0x000fea0003800000 */
.L_x_120:
[----:B--2---:R-:W-:Y:S05]  /*9cb0*/  VIADD R0, R80, 0xc0 ;  /* 0x000000c050007836 */ /* 0x004fea0000000000 */
        /* <DEDUP_REMOVED lines=20> */
.L_x_125:
[----:B------:R-:W-:Y:S01]  /*9e00*/  ISETP.NE.AND P0, PT, R189, RZ, PT ;  /* 0x000000ffbd00720c */ /* 0x000fe20003f05270 */
[----:B------:R-:W-:Y:S05]  /*9e10*/  WARPSYNC.ALL ;  /* 0x0000000000007948 */ /* 0x000fea0003800000 */
[----:B------:R-:W-:Y:S01]  /*9e20*/  R2UR UR4, R80 ;  /* 0x00000000500472ca */ /* 0x000fe200000e0000 */
[----:B------:R-:W-:Y:S01]  /*9e30*/  BSSY.RECONVERGENT B0, `(.L_x_126) ;  /* 0x000011d000007945 */ /* 0x000fe20003800200 */
[----:B---3--:R-:W-:Y:S02]  /*9e40*/  F2FP.F16.E5M2.UNPACK_B R11, R149 ;  /* 0x00000095ff0b723e */ /* 0x008fe400020004ff */
[----:B------:R-:W-:Y:S02]  /*9e50*/  F2FP.F16.E5M2.UNPACK_B R10, R150 ;  /* 0x00000096ff0a723e */ /* 0x000fe400020004ff */
[----:B------:R-:W-:Y:S01]  /*9e60*/  F2FP.F16.E5M2.UNPACK_B R9, R151 ;  /* 0x00000097ff09723e */ /* 0x000fe200020004ff */
[--C-:B------:R-:W-:Y:S01]  /*9e70*/  HADD2.F32 R83, -RZ, R11.reuse.H0_H0 ;  /* 0x2000000bff537230 */ /* 0x100fe20000004100 */
[----:B----4-:R-:W-:Y:S01]  /*9e80*/  F2FP.F16.E5M2.UNPACK_B R8, R152 ;  /* 0x00000098ff08723e */ /* 0x010fe200020004ff */
[----:B------:R-:W-:Y:S01]  /*9e90*/  HADD2.F32 R84, -RZ, R11.H1_H1 ;  /* 0x3000000bff547230 */ /* 0x000fe20000004100 */
[----:B------:R-:W-:Y:S01]  /*9ea0*/  F2FP.F16.E5M2.UNPACK_B R7, R153 ;  /* 0x00000099ff07723e */ /* 0x000fe200020004ff */
[--C-:B------:R-:W-:Y:S01]  /*9eb0*/  HADD2.F32 R87, -RZ, R10.reuse.H0_H0 ;  /* 0x2000000aff577230 */ /* 0x100fe20000004100 */
[----:B------:R-:W-:Y:S01]  /*9ec0*/  F2FP.F16.E5M2.UNPACK_B R6, R154 ;  /* 0x0000009aff06723e */ /* 0x000fe200020004ff */
[----:B------:R-:W-:Y:S01]  /*9ed0*/  HADD2.F32 R88, -RZ, R10.H1_H1 ;  /* 0x3000000aff587230 */ /* 0x000fe20000004100 */
[----:B------:R-:W-:Y:S01]  /*9ee0*/  F2FP.F16.E5M2.UNPACK_B R5, R155 ;  /* 0x0000009bff05723e */ /* 0x000fe200020004ff */
[--C-:B------:R-:W-:Y:S01]  /*9ef0*/  HADD2.F32 R91, -RZ, R9.reuse.H0_H0 ;  /* 0x20000009ff5b7230 */ /* 0x100fe20000004100 */
[----:B-1----:R-:W-:Y:S01]  /*9f00*/  F2FP.F16.E5M2.UNPACK_B R4, R156 ;  /* 0x0000009cff04723e */ /* 0x002fe200020004ff */
[----:B------:R-:W-:Y:S01]  /*9f10*/  HADD2.F32 R92, -RZ, R9.H1_H1 ;  /* 0x30000009ff5c7230 */ /* 0x000fe20000004100 */
[-C--:B------:R-:W-:Y:S01]  /*9f20*/  F2FP.F16.E5M2.UNPACK_B R2, R148.reuse ;  /* 0x00000094ff02723e */ /* 0x080fe200020004ff */
[--C-:B------:R-:W-:Y:S01]  /*9f30*/  HADD2.F32 R95, -RZ, R8.reuse.H0_H0 ;  /* 0x20000008ff5f7230 */ /* 0x100fe20000004100 */
[----:B------:R-:W-:Y:S01]  /*9f40*/  F2FP.F16.E5M2.UNPACK_B R148, R148.H1 ;  /* 0x00000094ff94723e */ /* 0x000fe200030004ff */
[----:B------:R-:W-:Y:S01]  /*9f50*/  HADD2.F32 R97, -RZ, R8.H1_H1 ;  /* 0x30000008ff617230 */ /* 0x000fe20000004100 */
[----:B------:R-:W-:Y:S01]  /*9f60*/  F2FP.F16.E5M2.UNPACK_B R149, R149.H1 ;  /* 0x00000095ff95723e */ /* 0x000fe200030004ff */
[--C-:B------:R-:W-:Y:S01]  /*9f70*/  HADD2.F32 R98, -RZ, R7.reuse.H0_H0 ;  /* 0x20000007ff627230 */ /* 0x100fe20000004100 */
[----:B------:R-:W-:Y:S01]  /*9f80*/  F2FP.F16.E5M2.UNPACK_B R150, R150.H1 ;  /* 0x00000096ff96723e */ /* 0x000fe200030004ff */
[----:B------:R-:W-:Y:S01]  /*9f90*/  HADD2.F32 R101, -RZ, R7.H1_H1 ;  /* 0x30000007ff657230 */ /* 0x000fe20000004100 */
[----:B------:R-:W-:Y:S01]  /*9fa0*/  F2FP.F16.E5M2.UNPACK_B R151, R151.H1 ;  /* 0x00000097ff97723e */ /* 0x000fe200030004ff */
[--C-:B------:R-:W-:Y:S01]  /*9fb0*/  HADD2.F32 R102, -RZ, R6.reuse.H0_H0 ;  /* 0x20000006ff667230 */ /* 0x100fe20000004100 */
[----:B------:R-:W-:Y:S01]  /*9fc0*/  F2FP.F16.E5M2.UNPACK_B R138, R163 ;  /* 0x000000a3ff8a723e */ /* 0x000fe200020004ff */
[----:B------:R-:W-:Y:S01]  /*9fd0*/  HADD2.F32 R105, -RZ, R6.H1_H1 ;  /* 0x30000006ff697230 */ /* 0x000fe20000004100 */
[----:B------:R-:W-:Y:S01]  /*9fe0*/  R2UR UR5, R193 ;  /* 0x00000000c10572ca */ /* 0x000fe200000e0000 */
[--C-:B------:R-:W-:Y:S01]  /*9ff0*/  HADD2.F32 R106, -RZ, R5.reuse.H0_H0 ;  /* 0x20000005ff6a7230 */ /* 0x100fe20000004100 */
[----:B------:R-:W-:Y:S01]  /*a000*/  F2FP.F16.E5M2.UNPACK_B R116, R157 ;  /* 0x0000009dff74723e */ /* 0x000fe200020004ff */
[----:B------:R-:W-:Y:S01]  /*a010*/  HADD2.F32 R109, -RZ, R5.H1_H1 ;  /* 0x30000005ff6d7230 */ /* 0x000fe20000004100 */
[----:B------:R-:W-:Y:S01]  /*a020*/  F2FP.F16.E5M2.UNPACK_B R120, R158 ;  /* 0x0000009eff78723e */ /* 0x000fe200020004ff */
[--C-:B------:R-:W-:Y:S01]  /*a030*/  HADD2.F32 R110, -RZ, R4.reuse.H0_H0 ;  /* 0x20000004ff6e7230 */ /* 0x100fe20000004100 */
[----:B------:R-:W-:Y:S01]  /*a040*/  F2FP.F16.E5M2.UNPACK_B R124, R159 ;  /* 0x0000009fff7c723e */ /* 0x000fe200020004ff */
[----:B------:R-:W-:Y:S01]  /*a050*/  HADD2.F32 R113, -RZ, R4.H1_H1 ;  /* 0x30000004ff717230 */ /* 0x000fe20000004100 */
[----:B------:R-:W-:Y:S01]  /*a060*/  F2FP.F16.E5M2.UNPACK_B R128, R160 ;  /* 0x000000a0ff80723e */ /* 0x000fe200020004ff */
[----:B------:R-:W1:Y:S01]  /*a070*/  LDTM.x64 R4, tmem[UR4+0xc0] ;  /* 0x0000c004000479ee */ /* 0x000e620008340000 */
[--C-:B------:R-:W-:Y:S01]  /*a080*/  HADD2.F32 R0, -RZ, R2.reuse.H0_H0 ;  /* 0x20000002ff007230 */ /* 0x100fe20000004100 */
[----:B------:R-:W-:Y:S01]  /*a090*/  NOP ;  /* 0x0000000000007918 */ /* 0x000fe20000000000 */
[----:B------:R-:W-:Y:S01]  /*a0a0*/  HADD2.F32 R2, -RZ, R2.H1_H1 ;  /* 0x30000002ff027230 */ /* 0x000fe20000004100 */
[----:B------:R-:W-:Y:S01]  /*a0b0*/  UIADD3 UR5, UPT, UPT, UR5, 0xf0, URZ ;  /* 0x000000f005057890 */ /* 0x000fe2000fffe0ff */
[--C-:B------:R-:W-:Y:S01]  /*a0c0*/  HADD2.F32 R86, -RZ, R149.reuse.H1_H1 ;  /* 0x30000095ff567230 */ /* 0x100fe20000004100 */
[----:B------:R-:W-:Y:S01]  /*a0d0*/  F2FP.F16.E5M2.UNPACK_B R132, R161 ;  /* 0x000000a1ff84723e */ /* 0x000fe200020004ff */
[--C-:B------:R-:W-:Y:S01]  /*a0e0*/  HADD2.F32 R114, -RZ, R116.reuse.H0_H0 ;  /* 0x20000074ff727230 */ /* 0x100fe20000004100 */
[----:B------:R-:W-:Y:S01]  /*a0f0*/  UPRMT UR5, UR37, 0x654, UR5 ;  /* 0x0000065425057896 */ /* 0x000fe20008000005 */
[----:B------:R-:W-:Y:S01]  /*a100*/  HADD2.F32 R117, -RZ, R116.H1_H1 ;  /* 0x30000074ff757230 */ /* 0x000fe20000004100 */
[----:B------:R-:W-:Y:S01]  /*a110*/  F2FP.F16.E5M2.UNPACK_B R136, R162 ;  /* 0x000000a2ff88723e */ /* 0x000fe200020004ff */
[--C-:B------:R-:W-:Y:S01]  /*a120*/  HADD2.F32 R118, -RZ, R120.reuse.H0_H0 ;  /* 0x20000078ff767230 */ /* 0x100fe20000004100 */
[----:B------:R-:W-:Y:S01]  /*a130*/  F2FP.F16.E5M2.UNPACK_B R152, R152.H1 ;  /* 0x00000098ff98723e */ /* 0x000fe200030004ff */
[----:B------:R-:W-:Y:S01]  /*a140*/  HADD2.F32 R121, -RZ, R120.H1_H1 ;  /* 0x30000078ff797230 */ /* 0x000fe20000004100 */
[----:B------:R-:W-:Y:S01]  /*a150*/  F2FP.F16.E5M2.UNPACK_B R153, R153.H1 ;  /* 0x00000099ff99723e */ /* 0x000fe200030004ff */
[--C-:B------:R-:W-:Y:S01]  /*a160*/  HADD2.F32 R122, -RZ, R124.reuse.H0_H0 ;  /* 0x2000007cff7a7230 */ /* 0x100fe20000004100 */
[----:B------:R-:W-:Y:S01]  /*a170*/  F2FP.F16.E5M2.UNPACK_B R154, R154.H1 ;  /* 0x0000009aff9a723e */ /* 0x000fe200030004ff */
[----:B-1----:R-:W-:Y:S01]  /*a180*/  SYNCS.ARRIVE.TRANS64.RED.A1T0 RZ, [UR5], RZ ;  /* 0x000000ffffff79a7 */ /* 0x002fe20008100405 */
[----:B------:R-:W-:Y:S01]  /*a190*/  HADD2.F32 R125, -RZ, R124.H1_H1 ;  /* 0x3000007cff7d7230 */ /* 0x000fe20000004100 */
[----:B------:R-:W-:Y:S01]  /*a1a0*/  F2FP.F16.E5M2.UNPACK_B R155, R155.H1 ;  /* 0x0000009bff9b723e */ /* 0x000fe200030004ff */
[--C-:B------:R-:W-:Y:S01]  /*a1b0*/  HADD2.F32 R126, -RZ, R128.reuse.H0_H0 ;  /* 0x20000080ff7e7230 */ /* 0x100fe20000004100 */
[----:B------:R-:W-:Y:S01]  /*a1c0*/  F2FP.F16.E5M2.UNPACK_B R156, R156.H1 ;  /* 0x0000009cff9c723e */ /* 0x000fe200030004ff */
[----:B------:R-:W-:Y:S01]  /*a1d0*/  HADD2.F32 R129, -RZ, R128.H1_H1 ;  /* 0x30000080ff817230 */ /* 0x000fe20000004100 */
[----:B------:R-:W-:Y:S01]  /*a1e0*/  F2FP.F16.E5M2.UNPACK_B R157, R157.H1 ;  /* 0x0000009dff9d723e */ /* 0x000fe200030004ff */
[C---:B------:R-:W-:Y:S01]  /*a1f0*/  FMUL R4, R78.reuse, R4 ;  /* 0x000000044e047220 */ /* 0x040fe20000400000 */
[C---:B------:R-:W-:Y:S01]  /*a200*/  FMUL R5, R78.reuse, R5 ;  /* 0x000000054e057220 */ /* 0x040fe20000400000 */
[----:B------:R-:W-:Y:S02]  /*a210*/  HADD2.F32 R3, -RZ, R148.H0_H0 ;  /* 0x20000094ff037230 */ /* 0x000fe40000004100 */
        /* <DEDUP_REMOVED lines=11> */
[----:B------:R-:W-:Y:S02]  /*a2d0*/  HADD2.F32 R130, -RZ, R132.H0_H0 ;  /* 0x20000084ff827230 */ /* 0x000fe40000004100 */
[C---:B------:R-:W-:Y:S01]  /*a2e0*/  FMUL R6, R78.reuse, R6 ;  /* 0x000000064e067220 */ /* 0x040fe20000400000 */
[----:B------:R-:W-:Y:S02]  /*a2f0*/  HADD2.F32 R82, -RZ, R148.H1_H1 ;  /* 0x30000094ff527230 */ /* 0x000fe40000004100 */
[C---:B------:R-:W-:Y:S01]  /*a300*/  FMUL R7, R78.reuse, R7 ;  /* 0x000000074e077220 */ /* 0x040fe20000400000 */
[----:B------:R-:W-:Y:S02]  /*a310*/  HADD2.F32 R85, -RZ, R149.H0_H0 ;  /* 0x20000095ff557230 */ /* 0x000fe40000004100 */
[C---:B------:R-:W-:Y:S01]  /*a320*/  FFMA R6, R81.reuse, R3, R6 ;  /* 0x0000000351067223 */ /* 0x040fe20000000006 */
[----:B------:R-:W-:Y:S02]  /*a330*/  HADD2.F32 R133, -RZ, R132.H1_H1 ;  /* 0x30000084ff857230 */ /* 0x000fe40000004100 */
[C---:B------:R-:W-:Y:S01]  /*a340*/  FFMA R7, R81.reuse, R82, R7 ;  /* 0x0000005251077223 */ /* 0x040fe20000000007 */
[C---:B------:R-:W-:Y:S01]  /*a350*/  FFMA R8, R81.reuse, R83, R8 ;  /* 0x0000005351087223 */ /* 0x040fe20000000008 */
[C---:B------:R-:W-:Y:S01]  /*a360*/  FFMA R9, R81.reuse, R84, R9 ;  /* 0x0000005451097223 */ /* 0x040fe20000000009 */
[--C-:B------:R-:W-:Y:S02]  /*a370*/  HADD2.F32 R82, -RZ, R138.reuse.H0_H0 ;  /* 0x2000008aff527230 */ /* 0x100fe40000004100 */
[C---:B------:R-:W-:Y:S01]  /*a380*/  FMUL R10, R78.reuse, R10 ;  /* 0x0000000a4e0a7220 */ /* 0x040fe20000400000 */
[----:B------:R-:W-:Y:S02]  /*a390*/  HADD2.F32 R83, -RZ, R138.H1_H1 ;  /* 0x3000008aff537230 */ /* 0x000fe40000004100 */
[C---:B------:R-:W-:Y:S01]  /*a3a0*/  FMUL R11, R78.reuse, R11 ;  /* 0x0000000b4e0b7220 */ /* 0x040fe20000400000 */
[----:B------:R-:W-:Y:S02]  /*a3b0*/  HADD2.F32 R89, -RZ, R150.H0_H0 ;  /* 0x20000096ff597230 */ /* 0x000fe40000004100 */
[C---:B------:R-:W-:Y:S01]  /*a3c0*/  FFMA R10, R81.reuse, R85, R10 ;  /* 0x00000055510a7223 */ /* 0x040fe2000000000a */
[--C-:B------:R-:W-:Y:S02]  /*a3d0*/  HADD2.F32 R134, -RZ, R136.reuse.H0_H0 ;  /* 0x20000088ff867230 */ /* 0x100fe40000004100 */
[C---:B------:R-:W-:Y:S01]  /*a3e0*/  FFMA R11, R81.reuse, R86, R11 ;  /* 0x00000056510b7223 */ /* 0x040fe2000000000b */
[C---:B------:R-:W-:Y:S01]  /*a3f0*/  FFMA R12, R81.reuse, R87, R12 ;  /* 0x00000057510c7223 */ /* 0x040fe2000000000c */
[----:B------:R-:W-:Y:S01]  /*a400*/  FFMA R13, R81, R88, R13 ;  /* 0x00000058510d7223 */ /* 0x000fe2000000000d */
[----:B------:R-:W-:Y:S01]  /*a410*/  F2FP.SATFINITE.E5M2.F32.PACK_AB_MERGE_C R86, R7, R6, RZ ;  /* 0x000000060756723e */ /* 0x000fe200048060ff */
[C---:B------:R-:W-:Y:S01]  /*a420*/  FMUL R7, R78.reuse, R24 ;  /* 0x000000184e077220 */ /* 0x040fe20000400000 */
[----:B------:R-:W-:Y:S01]  /*a430*/  F2FP.SATFINITE.E5M2.F32.PACK_AB_MERGE_C R138, R11, R10, RZ ;  /* 0x0000000a0b8a723e */ /* 0x000fe200048060ff */
[C---:B------:R-:W-:Y:S01]  /*a440*/  FMUL R10, R78.reuse, R25 ;  /* 0x000000194e0a7220 */ /* 0x040fe20000400000 */
[C---:B------:R-:W-:Y:S01]  /*a450*/  FMUL R25, R78.reuse, R32 ;  /* 0x000000204e197220 */ /* 0x040fe20000400000 */
[----:B------:R-:W-:Y:S02]  /*a460*/  HADD2.F32 R137, -RZ, R136.H1_H1 ;  /* 0x30000088ff897230 */ /* 0x000fe40000004100 */
[C---:B------:R-:W-:Y:S01]  /*a470*/  FMUL R14, R78.reuse, R14 ;  /* 0x0000000e4e0e7220 */ /* 0x040fe20000400000 */
[----:B------:R-:W-:Y:S02]  /*a480*/  HADD2.F32 R90, -RZ, R150.H1_H1 ;  /* 0x30000096ff5a7230 */ /* 0x000fe40000004100 */
[C---:B------:R-:W-:Y:S01]  /*a490*/  FMUL R15, R78.reuse, R15 ;  /* 0x0000000f4e0f7220 */ /* 0x040fe20000400000 */
[--C-:B------:R-:W-:Y:S02]  /*a4a0*/  HADD2.F32 R93, -RZ, R151.reuse.H0_H0 ;  /* 0x20000097ff5d7230 */ /* 0x100fe40000004100 */
[C---:B------:R-:W-:Y:S01]  /*a4b0*/  FFMA R14, R81.reuse, R89, R14 ;  /* 0x00000059510e7223 */ /* 0x040fe2000000000e */
[----:B------:R-:W-:Y:S02]  /*a4c0*/  HADD2.F32 R94, -RZ, R151.H1_H1 ;  /* 0x30000097ff5e7230 */ /* 0x000fe40000004100 */
[C---:B------:R-:W-:Y:S01]  /*a4d0*/  FFMA R15, R81.reuse, R90, R15 ;  /* 0x0000005a510f7223 */ /* 0x040fe2000000000f */
[C---:B------:R-:W-:Y:S01]  /*a4e0*/  FFMA R16, R81.reuse, R91, R16 ;  /* 0x0000005b51107223 */ /* 0x040fe20000000010 */
[----:B------:R-:W-:Y:S01]  /*a4f0*/  FFMA R17, R81, R92, R17 ;  /* 0x0000005c51117223 */ /* 0x000fe20000000011 */
[C---:B------:R-:W-:Y:S01]  /*a500*/  FMUL R18, R78.reuse, R18 ;  /* 0x000000124e127220 */ /* 0x040fe20000400000 */
[C---:B------:R-:W-:Y:S01]  /*a510*/  FMUL R19, R78.reuse, R19 ;  /* 0x000000134e137220 */ /* 0x040fe20000400000 */
[--C-:B------:R-:W-:Y:S01]  /*a520*/  HADD2.F32 R96, -RZ, R152.reuse.H0_H0 ;  /* 0x20000098ff607230 */ /* 0x100fe20000004100 */
[----:B------:R-:W-:Y:S01]  /*a530*/  F2FP.SATFINITE.E5M2.F32.PACK_AB_MERGE_C R14, R15, R14, RZ ;  /* 0x0000000e0f0e723e */ /* 0x000fe200048060ff */
[C---:B------:R-:W-:Y:S01]  /*a540*/  FFMA R18, R81.reuse, R93, R18 ;  /* 0x0000005d51127223 */ /* 0x040fe20000000012 */
[C---:B------:R-:W-:Y:S01]  /*a550*/  FFMA R19, R81.reuse, R94, R19 ;  /* 0x0000005e51137223 */ /* 0x040fe20000000013 */
[C---:B------:R-:W-:Y:S01]  /*a560*/  FFMA R0, R81.reuse, R95, R0 ;  /* 0x0000005f51007223 */ /* 0x040fe20000000000 */
[----:B------:R-:W-:Y:S01]  /*a570*/  FFMA R2, R81, R97, R2 ;  /* 0x0000006151027223 */ /* 0x000fe20000000002 */
[----:B------:R-:W-:Y:S02]  /*a580*/  HADD2.F32 R99, -RZ, R152.H1_H1 ;  /* 0x30000098ff637230 */ /* 0x000fe40000004100 */
[C---:B------:R-:W-:Y:S01]  /*a590*/  FMUL R3, R78.reuse, R22 ;  /* 0x000000164e037220 */ /* 0x040fe20000400000 */
[----:B------:R-:W-:Y:S01]  /*a5a0*/  F2FP.SATFINITE.E5M2.F32.PACK_AB_MERGE_C R18, R19, R18, RZ ;  /* 0x000000121312723e */ /* 0x000fe200048060ff */
[C---:B------:R-:W-:Y:S01]  /*a5b0*/  FMUL R22, R78.reuse, R29 ;  /* 0x0000001d4e167220 */ /* 0x040fe20000400000 */
[C---:B------:R-:W-:Y:S01]  /*a5c0*/  FMUL R29, R78.reuse, R36 ;  /* 0x000000244e1d7220 */ /* 0x040fe20000400000 */
[C---:B------:R-:W-:Y:S01]  /*a5d0*/  FFMA R3, R81.reuse, R96, R3 ;  /* 0x0000006051037223 */ /* 0x040fe20000000003 */
[C---:B------:R-:W-:Y:S01]  /*a5e0*/  FMUL R6, R78.reuse, R23 ;  /* 0x000000174e067220 */ /* 0x040fe20000400000 */
[--C-:B------:R-:W-:Y:S02]  /*a5f0*/  HADD2.F32 R100, -RZ, R153.reuse.H0_H0 ;  /* 0x20000099ff647230 */ /* 0x100fe40000004100 */
[C---:B------:R-:W-:Y:S01]  /*a600*/  FMUL R11, R78.reuse, R26 ;  /* 0x0000001a4e0b7220 */ /* 0x040fe20000400000 */
[----:B------:R-:W-:Y:S02]  /*a610*/  HADD2.F32 R103, -RZ, R153.H1_H1 ;  /* 0x30000099ff677230 */ /* 0x000fe40000004100 */
[C---:B------:R-:W-:Y:S01]  /*a620*/  FFMA R6, R81.reuse, R99, R6 ;  /* 0x0000006351067223 */ /* 0x040fe20000000006 */
[C---:B------:R-:W-:Y:S01]  /*a630*/  FFMA R7, R81.reuse, R98, R7 ;  /* 0x0000006251077223 */ /* 0x040fe20000000007 */
[C---:B------:R-:W-:Y:S01]  /*a640*/  FFMA R10, R81.reuse, R101, R10 ;  /* 0x00000065510a7223 */ /* 0x040fe2000000000a */
[C---:B------:R-:W-:Y:S01]  /*a650*/  FFMA R11, R81.reuse, R100, R11 ;  /* 0x00000064510b7223 */ /* 0x040fe2000000000b */
[----:B------:R-:W-:Y:S01]  /*a660*/  FMUL R26, R78, R33 ;  /* 0x000000214e1a7220 */ /* 0x000fe20000400000 */
[----:B------:R-:W-:Y:S01]  /*a670*/  F2FP.SATFINITE.E5M2.F32.PACK_AB_MERGE_C R3, R6, R3, RZ ;  /* 0x000000030603723e */ /* 0x000fe200048060ff */
[C---:B------:R-:W-:Y:S01]  /*a680*/  FMUL R33, R78.reuse, R40 ;  /* 0x000000284e217220 */ /* 0x040fe20000400000 */
        /* <DEDUP_REMOVED lines=8> */
[C---:B------:R-:W-:Y:S01]  /*a710*/  FMUL R30, R78.reuse, R37 ;  /* 0x000000254e1e7220 */ /* 0x040fe20000400000 */
[C---:B------:R-:W-:Y:S01]  /*a720*/  FMUL R37, R78.reuse, R44 ;  /* 0x0000002c4e257220 */ /* 0x040fe20000400000 */
[C---:B------:R-:W-:Y:S01]  /*a730*/  FMUL R24, R78.reuse, R31 ;  /* 0x0000001f4e187220 */ /* 0x040fe20000400000 */
[----:B------:R-:W-:Y:S01]  /*a740*/  F2FP.F16.E5M2.UNPACK_B R158, R158.H1 ;  /* 0x0000009eff9e723e */ /* 0x000fe200030004ff */
[--C-:B------:R-:W-:Y:S02]  /*a750*/  HADD2.F32 R108, -RZ, R155.reuse.H0_H0 ;  /* 0x2000009bff6c7230 */ /* 0x100fe40000004100 */
[----:B------:R-:W-:Y:S01]  /*a760*/  FMUL R27, R78, R34 ;  /* 0x000000224e1b7220 */ /* 0x000fe20000400000 */
[----:B------:R-:W-:Y:S02]  /*a770*/  HADD2.F32 R111, -RZ, R155.H1_H1 ;  /* 0x3000009bff6f7230 */ /* 0x000fe40000004100 */
[C---:B------:R-:W-:Y:S01]  /*a780*/  FFMA R24, R81.reuse, R107, R24 ;  /* 0x0000006b51187223 */ /* 0x040fe20000000018 */
[----:B------:R-:W-:Y:S01]  /*a790*/  F2FP.F16.E5M2.UNPACK_B R159, R159.H1 ;  /* 0x0000009fff9f723e */ /* 0x000fe200030004ff */
[C---:B------:R-:W-:Y:S01]  /*a7a0*/  FFMA R25, R81.reuse, R106, R25 ;  /* 0x0000006a51197223 */ /* 0x040fe20000000019 */
[C---:B------:R-:W-:Y:S01]  /*a7b0*/  FFMA R26, R81.reuse, R109, R26 ;  /* 0x0000006d511a7223 */ /* 0x040fe2000000001a */
[----:B------:R-:W-:Y:S01]  /*a7c0*/  F2FP.F16.E5M2.UNPACK_B R160, R160.H1 ;  /* 0x000000a0ffa0723e */ /* 0x000fe200030004ff */
[C---:B------:R-:W-:Y:S01]  /*a7d0*/  FFMA R27, R81.reuse, R108, R27 ;  /* 0x0000006c511b7223 */ /* 0x040fe2000000001b */
[----:B------:R-:W-:Y:S01]  /*a7e0*/  F2FP.SATFINITE.E5M2.F32.PACK_AB_MERGE_C R6, R24, R23, RZ ;  /* 0x000000171806723e */ /* 0x000fe200048060ff */
[C---:B------:R-:W-:Y:S01]  /*a7f0*/  FMUL R34, R78.reuse, R41 ;  /* 0x000000294e227220 */ /* 0x040fe20000400000 */
[C---:B------:R-:W-:Y:S01]  /*a800*/  FMUL R41, R78.reuse, R48 ;  /* 0x000000304e297220 */ /* 0x040fe20000400000 */
[----:B------:R-:W-:Y:S01]  /*a810*/  FMUL R28, R78, R35 ;  /* 0x000000234e1c7220 */ /* 0x000fe20000400000 */
[----:B------:R-:W-:Y:S01]  /*a820*/  F2FP.F16.E5M2.UNPACK_B R161, R161.H1 ;  /* 0x000000a1ffa1723e */ /* 0x000fe200030004ff */
[--C-:B------:R-:W-:Y:S01]  /*a830*/  HADD2.F32 R112, -RZ, R156.reuse.H0_H0 ;  /* 0x2000009cff707230 */ /* 0x100fe20000004100 */
[----:B------:R-:W-:Y:S01]  /*a840*/  F2FP.SATFINITE.E5M2.F32.PACK_AB_MERGE_C R6, R22, R21, R6 ;  /* 0x000000151606723e */ /* 0x000fe20004806006 */
[C---:B------:R-:W-:Y:S01]  /*a850*/  FFMA R28, R81.reuse, R111, R28 ;  /* 0x0000006f511c7223 */ /* 0x040fe2000000001c */
[C---:B------:R-:W-:Y:S01]  /*a860*/  FFMA R29, R81.reuse, R110, R29 ;  /* 0x0000006e511d7223 */ /* 0x040fe2000000001d */
[C---:B------:R-:W-:Y:S01]  /*a870*/  FFMA R30, R81.reuse, R113, R30 ;  /* 0x00000071511e7223 */ /* 0x040fe2000000001e */
[----:B------:R-:W-:Y:S02]  /*a880*/  HADD2.F32 R115, -RZ, R156.H1_H1 ;  /* 0x3000009cff737230 */ /* 0x000fe40000004100 */
[C---:B------:R-:W-:Y:S01]  /*a890*/  FMUL R31, R78.reuse, R38 ;  /* 0x000000264e1f7220 */ /* 0x040fe20000400000 */
[----:B------:R-:W-:Y:S01]  /*a8a0*/  F2FP.F16.E5M2.UNPACK_B R162, R162.H1 ;  /* 0x000000a2ffa2723e */ /* 0x000fe200030004ff */
[C---:B------:R-:W-:Y:S01]  /*a8b0*/  FMUL R38, R78.reuse, R45 ;  /* 0x0000002d4e267220 */ /* 0x040fe20000400000 */
[C---:B------:R-:W-:Y:S01]  /*a8c0*/  FMUL R45, R78.reuse, R52 ;  /* 0x000000344e2d7220 */ /* 0x040fe20000400000 */
[----:B------:R-:W-:Y:S01]  /*a8d0*/  F2FP.F16.E5M2.UNPACK_B R163, R163.H1 ;  /* 0x000000a3ffa3723e */ /* 0x000fe200030004ff */
[----:B------:R-:W-:Y:S01]  /*a8e0*/  FFMA R31, R81, R112, R31 ;  /* 0x00000070511f7223 */ /* 0x000fe2000000001f */
[----:B------:R-:W-:Y:S01]  /*a8f0*/  FMUL R52, R78, R59 ;  /* 0x0000003b4e347220 */ /* 0x000fe20000400000 */
[----:B------:R-:W-:Y:S01]  /*a900*/  IADD3 R76, PT, PT, R76, 0x1, RZ ;  /* 0x000000014c4c7810 */ /* 0x000fe20007ffe0ff */
[C---:B------:R-:W-:Y:S01]  /*a910*/  FMUL R59, R78.reuse, R66 ;  /* 0x000000424e3b7220 */ /* 0x040fe20000400000 */
[----:B------:R-:W-:Y:S01]  /*a920*/  F2FP.SATFINITE.E5M2.F32.PACK_AB_MERGE_C R66, R13, R12, R14 ;  /* 0x0000000c0d42723e */ /* 0x000fe2000480600e */
[C---:B------:R-:W-:Y:S01]  /*a930*/  FMUL R32, R78.reuse, R39 ;  /* 0x000000274e207220 */ /* 0x040fe20000400000 */
[--C-:B------:R-:W-:Y:S02]  /*a940*/  HADD2.F32 R116, -RZ, R157.reuse.H0_H0 ;  /* 0x2000009dff747230 */ /* 0x100fe40000004100 */
[C---:B------:R-:W-:Y:S01]  /*a950*/  FMUL R35, R78.reuse, R42 ;  /* 0x0000002a4e237220 */ /* 0x040fe20000400000 */
[----:B------:R-:W-:Y:S02]  /*a960*/  HADD2.F32 R119, -RZ, R157.H1_H1 ;  /* 0x3000009dff777230 */ /* 0x000fe40000004100 */
[C---:B------:R-:W-:Y:S01]  /*a970*/  FFMA R32, R81.reuse, R115, R32 ;  /* 0x0000007351207223 */ /* 0x040fe20000000020 */
[----:B------:R-:W-:Y:S01]  /*a980*/  FMUL R36, R78, R43 ;  /* 0x0000002b4e247220 */ /* 0x000fe20000400000 */
[C---:B------:R-:W-:Y:S01]  /*a990*/  FFMA R33, R81.reuse, R114, R33 ;  /* 0x0000007251217223 */ /* 0x040fe20000000021 */
[C---:B------:R-:W-:Y:S01]  /*a9a0*/  FFMA R34, R81.reuse, R117, R34 ;  /* 0x0000007551227223 */ /* 0x040fe20000000022 */
[--C-:B------:R-:W-:Y:S01]  /*a9b0*/  HADD2.F32 R120, -RZ, R158.reuse.H0_H0 ;  /* 0x2000009eff787230 */ /* 0x100fe20000004100 */
[----:B------:R-:W-:Y:S01]  /*a9c0*/  F2FP.SATFINITE.E5M2.F32.PACK_AB_MERGE_C R32, R32, R31, RZ ;  /* 0x0000001f2020723e */ /* 0x000fe200048060ff */
[C---:B------:R-:W-:Y:S01]  /*a9d0*/  FFMA R35, R81.reuse, R116, R35 ;  /* 0x0000007451237223 */ /* 0x040fe20000000023 */
[----:B------:R-:W-:Y:S02]  /*a9e0*/  HADD2.F32 R123, -RZ, R158.H1_H1 ;  /* 0x3000009eff7b7230 */ /* 0x000fe40000004100 */
[----:B------:R-:W-:Y:S01]  /*a9f0*/  FMUL R39, R78, R46 ;  /* 0x0000002e4e277220 */ /* 0x000fe20000400000 */
[----:B------:R-:W-:Y:S01]  /*aa00*/  F2FP.SATFINITE.E5M2.F32.PACK_AB_MERGE_C R32, R30, R29, R32 ;  /* 0x0000001d1e20723e */ /* 0x000fe20004806020 */
[C---:B------:R-:W-:Y:S01]  /*aa10*/  FFMA R36, R81.reuse, R119, R36 ;  /* 0x0000007751247223 */ /* 0x040fe20000000024 */
[C---:B------:R-:W-:Y:S01]  /*aa20*/  FMUL R40, R78.reuse, R47 ;  /* 0x0000002f4e287220 */ /* 0x040fe20000400000 */
[C---:B------:R-:W-:Y:S01]  /*aa30*/  FFMA R37, R81.reuse, R118, R37 ;  /* 0x0000007651257223 */ /* 0x040fe20000000025 */
[C---:B------:R-:W-:Y:S01]  /*aa40*/  FFMA R38, R81.reuse, R121, R38 ;  /* 0x0000007951267223 */ /* 0x040fe20000000026 */
[C---:B------:R-:W-:Y:S01]  /*aa50*/  FMUL R42, R78.reuse, R49 ;  /* 0x000000314e2a7220 */ /* 0x040fe20000400000 */
        /* <DEDUP_REMOVED lines=8> */
[C---:B------:R-:W-:Y:S01]  /*aae0*/  FMUL R57, R78.reuse, R64 ;  /* 0x000000404e397220 */ /* 0x040fe20000400000 */
[----:B------:R-:W-:Y:S01]  /*aaf0*/  FFMA R42, R81, R125, R42 ;  /* 0x0000007d512a7223 */ /* 0x000fe2000000002a */
[C---:B------:R-:W-:Y:S01]  /*ab00*/  FMUL R46, R78.reuse, R53 ;  /* 0x000000354e2e7220 */ /* 0x040fe20000400000 */
[--C-:B------:R-:W-:Y:S01]  /*ab10*/  HADD2.F32 R128, -RZ, R160.reuse.H0_H0 ;  /* 0x200000a0ff807230 */ /* 0x100fe20000004100 */
[----:B------:R-:W-:Y:S01]  /*ab20*/  F2FP.SATFINITE.E5M2.F32.PACK_AB_MERGE_C R64, R5, R4, R86 ;  /* 0x000000040540723e */ /* 0x000fe20004806056 */
[C---:B------:R-:W-:Y:S01]  /*ab30*/  FMUL R51, R78.reuse, R58 ;  /* 0x0000003a4e337220 */ /* 0x040fe20000400000 */
[C---:B------:R-:W-:Y:S01]  /*ab40*/  FMUL R53, R78.reuse, R60 ;  /* 0x0000003c4e357220 */ /* 0x040fe20000400000 */
[C---:B------:R-:W-:Y:S01]  /*ab50*/  FFMA R43, R81.reuse, R124, R43 ;  /* 0x0000007c512b7223 */ /* 0x040fe2000000002b */
[----:B------:R-:W-:Y:S02]  /*ab60*/  HADD2.F32 R131, -RZ, R160.H1_H1 ;  /* 0x300000a0ff837230 */ /* 0x000fe40000004100 */
[C---:B------:R-:W-:Y:S01]  /*ab70*/  FMUL R47, R78.reuse, R54 ;  /* 0x000000364e2f7220 */ /* 0x040fe20000400000 */
[C---:B------:R-:W-:Y:S01]  /*ab80*/  FMUL R58, R78.reuse, R65 ;  /* 0x000000414e3a7220 */ /* 0x040fe20000400000 */
[----:B------:R-:W-:Y:S01]  /*ab90*/  FMUL R60, R78, R67 ;  /* 0x000000434e3c7220 */ /* 0x000fe20000400000 */
[----:B------:R-:W-:Y:S01]  /*aba0*/  F2FP.SATFINITE.E5M2.F32.PACK_AB_MERGE_C R5, R20, R11, RZ ;  /* 0x0000000b1405723e */ /* 0x000fe200048060ff */
[----:B------:R-:W-:Y:S01]  /*abb0*/  FFMA R44, R81, R127, R44 ;  /* 0x0000007f512c7223 */ /* 0x000fe2000000002c */
[C---:B------:R-:W-:Y:S01]  /*abc0*/  FMUL R48, R78.reuse, R55 ;  /* 0x000000374e307220 */ /* 0x040fe20000400000 */
[----:B------:R-:W-:Y:S01]  /*abd0*/  F2FP.SATFINITE.E5M2.F32.PACK_AB_MERGE_C R65, R9, R8, R138 ;  /* 0x000000080941723e */ /* 0x000fe2000480608a */
[----:B------:R-:W-:Y:S01]  /*abe0*/  FFMA R45, R81, R126, R45 ;  /* 0x0000007e512d7223 */ /* 0x000fe2000000002d */
[----:B------:R-:W-:Y:S01]  /*abf0*/  F2FP.SATFINITE.E5M2.F32.PACK_AB_MERGE_C R67, R17, R16, R18 ;  /* 0x000000101143723e */ /* 0x000fe20004806012 */
[----:B------:R-:W-:Y:S01]  /*ac00*/  FMUL R49, R78, R56 ;  /* 0x000000384e317220 */ /* 0x000fe20000400000 */
[C---:B------:R-:W-:Y:S01]  /*ac10*/  FFMA R46, R81.reuse, R129, R46 ;  /* 0x00000081512e7223 */ /* 0x040fe2000000002e */
[--C-:B------:R-:W-:Y:S02]  /*ac20*/  HADD2.F32 R132, -RZ, R161.reuse.H0_H0 ;  /* 0x200000a1ff847230 */ /* 0x100fe40000004100 */
[C---:B------:R-:W-:Y:S01]  /*ac30*/  FFMA R47, R81.reuse, R128, R47 ;  /* 0x00000080512f7223 */ /* 0x040fe2000000002f */
[----:B------:R1:W-:Y:S01]  /*ac40*/  STS.128 [R172+UR49+0xa200], R64 ;  /* 0x00a20040ac007988 */ /* 0x0003e20008000c31 */
[----:B------:R-:W-:Y:S01]  /*ac50*/  HADD2.F32 R135, -RZ, R161.H1_H1 ;  /* 0x300000a1ff877230 */ /* 0x000fe20000004100 */
[----:B------:R-:W-:Y:S01]  /*ac60*/  F2FP.SATFINITE.E5M2.F32.PACK_AB_MERGE_C R5, R10, R7, R5 ;  /* 0x000000070a05723e */ /* 0x000fe20004806005 */
[C---:B------:R-:W-:Y:S01]  /*ac70*/  FFMA R48, R81.reuse, R131, R48 ;  /* 0x0000008351307223 */ /* 0x040fe20000000030 */
[----:B------:R-:W-:Y:S01]  /*ac80*/  F2FP.SATFINITE.E5M2.F32.PACK_AB_MERGE_C R7, R28, R27, RZ ;  /* 0x0000001b1c07723e */ /* 0x000fe200048060ff */
        /* <DEDUP_REMOVED lines=8> */
[----:B------:R-:W-:Y:S01]  /*ad10*/  FMUL R56, R78, R63 ;  /* 0x0000003f4e387220 */ /* 0x000fe20000400000 */
[----:B------:R-:W-:Y:S01]  /*ad20*/  F2FP.SATFINITE.E5M2.F32.PACK_AB_MERGE_C R4, R2, R0, R3 ;  /* 0x000000000204723e */ /* 0x000fe20004806003 */
[C---:B------:R-:W-:Y:S01]  /*ad30*/  FFMA R53, R81.reuse, R134, R53 ;  /* 0x0000008651357223 */ /* 0x040fe20000000035 */
[----:B------:R-:W-:Y:S01]  /*ad40*/  F2FP.SATFINITE.E5M2.F32.PACK_AB_MERGE_C R7, R26, R25, R7 ;  /* 0x000000191a07723e */ /* 0x000fe20004806007 */
[C---:B------:R-:W-:Y:S01]  /*ad50*/  FFMA R54, R81.reuse, R137, R54 ;  /* 0x0000008951367223 */ /* 0x040fe20000000036 */
[--C-:B------:R-:W-:Y:S02]  /*ad60*/  HADD2.F32 R84, -RZ, R163.reuse.H0_H0 ;  /* 0x200000a3ff547230 */ /* 0x100fe40000004100 */
[C---:B------:R-:W-:Y:S01]  /*ad70*/  FFMA R55, R81.reuse, R136, R55 ;  /* 0x0000008851377223 */ /* 0x040fe20000000037 */
[----:B------:R-:W-:Y:S01]  /*ad80*/  HADD2.F32 R85, -RZ, R163.H1_H1 ;  /* 0x300000a3ff557230 */ /* 0x000fe20000004100 */
[----:B------:R1:W-:Y:S01]  /*ad90*/  STS.128 [R192+0xa010], R4 ;  /* 0x00a01004c0007388 */ /* 0x0003e20000000c00 */
[----:B------:R-:W-:Y:S01]  /*ada0*/  F2FP.SATFINITE.E5M2.F32.PACK_AB_MERGE_C R35, R36, R35, RZ ;  /* 0x000000232423723e */ /* 0x000fe200048060ff */
[C---:B------:R-:W-:Y:S01]  /*adb0*/  FFMA R56, R81.reuse, R139, R56 ;  /* 0x0000008b51387223 */ /* 0x040fe20000000038 */
[----:B------:R-:W-:Y:S01]  /*adc0*/  F2FP.SATFINITE.E5M2.F32.PACK_AB_MERGE_C R39, R40, R39, RZ ;  /* 0x000000272827723e */ /* 0x000fe200048060ff */
[C---:B------:R-:W-:Y:S01]  /*add0*/  FFMA R57, R81.reuse, R82, R57 ;  /* 0x0000005251397223 */ /* 0x040fe20000000039 */
[----:B------:R-:W-:Y:S01]  /*ade0*/  F2FP.SATFINITE.E5M2.F32.PACK_AB_MERGE_C R43, R44, R43, RZ ;  /* 0x0000002b2c2b723e */ /* 0x000fe200048060ff */
[C---:B------:R-:W-:Y:S01]  /*adf0*/  FFMA R58, R81.reuse, R83, R58 ;  /* 0x00000053513a7223 */ /* 0x040fe2000000003a */
[C---:B------:R-:W-:Y:S01]  /*ae00*/  FFMA R59, R81.reuse, R84, R59 ;  /* 0x00000054513b7223 */ /* 0x040fe2000000003b */
[----:B------:R-:W-:Y:S01]  /*ae10*/  F2FP.SATFINITE.E5M2.F32.PACK_AB_MERGE_C R33, R34, R33, R35 ;  /* 0x000000212221723e */ /* 0x000fe20004806023 */
        /* <DEDUP_REMOVED lines=11> */
[----:B------:R-:W-:Y:S05]  /*aed0*/  F2FP.SATFINITE.E5M2.F32.PACK_AB_MERGE_C R51, R58, R57, R59 ;  /* 0x000000393a33723e */ /* 0x000fea000480603b */
        /* <DEDUP_REMOVED lines=18> */
.L_x_127:
[----:B------:R-:W-:Y:S05]  /*b000*/  BSYNC.RECONVERGENT B0 ;  /* 0x0000000000007941 */ /* 0x000fea0003800200 */
.L_x_126:
[----:B------:R-:W-:Y:S01]  /*b010*/  BAR.SYNC.DEFER_BLOCKING 0x1, 0x80 ;  /* 0x0042000000007b1d */ /* 0x000fe20000010000 */
[----:B------:R-:W-:Y:S01]  /*b020*/  ISETP.NE.AND P2, PT, R190, RZ, PT ;  /* 0x000000ffbe00720c */ /* 0x000fe20003f45270 */
[----:B------:R-:W-:Y:S01]  /*b030*/  IMAD.IADD R20, R75, 0x1, R147 ;  /* 0x000000014b147824 */ /* 0x000fe200078e0293 */
[----:B------:R-:W-:Y:S01]  /*b040*/  ISETP.NE.AND P0, PT, R191, 0x2, PT ;  /* 0x00000002bf00780c */ /* 0x000fe20003f05270 */
[----:B------:R-:W-:Y:S01]  /*b050*/  IMAD.IADD R21, R77, 0x1, R170 ;  /* 0x000000014d157824 */ /* 0x000fe200078e02aa */
[----:B------:R-:W-:Y:S02]  /*b060*/  ISETP.NE.AND P1, PT, R76, 0x2, PT ;  /* 0x000000024c00780c */ /* 0x000fe40003f25270 */
[----:B------:R-:W-:Y:S02]  /*b070*/  SEL R3, RZ, 0x1, P0 ;  /* 0x00000001ff037807 */ /* 0x000fe40000000000 */
[----:B------:R-:W-:Y:S02]  /*b080*/  SEL R0, RZ, 0x1, P1 ;  /* 0x00000001ff007807 */ /* 0x000fe40000800000 */
[----:B------:R-:W-:Y:S02]  /*b090*/  LOP3.LUT R182, R182, R3, RZ, 0x3c, !PT ;  /* 0x00000003b6b67212 */ /* 0x000fe400078e3cff */
[----:B------:R-:W-:Y:S02]  /*b0a0*/  LOP3.LUT R183, R183, R0, RZ, 0x3c, !PT ;  /* 0x00000000b7b77212 */ /* 0x000fe400078e3cff */
[----:B------:R-:W-:Y:S02]  /*b0b0*/  @P2 R2UR UR36, R179 ;  /* 0x00000000b32422ca */ /* 0x000fe400000e0000 */
[----:B------:R-:W-:Y:S02]  /*b0c0*/  SEL R191, R191, RZ, P0 ;  /* 0x000000ffbfbf7207 */ /* 0x000fe40000000000 */
[----:B------:R-:W-:Y:S01]  /*b0d0*/  SEL R76, R76, RZ, P1 ;  /* 0x000000ff4c4c7207 */ /* 0x000fe20000800000 */
[----:B------:R-:W-:Y:S10]  /*b0e0*/  @P2 BRA `(.L_x_128) ;  /* 0xffffff9800d82947 */ /* 0x000ff4000383ffff */
[----:B------:R-:W-:Y:S05]  /*b0f0*/  EXIT ;  /* 0x000000000000794d */ /* 0x000fea0003800000 */
.L_x_19:
[----:B--2---:R2:W1:Y:S02]  /*b100*/  SYNCS.PHASECHK.TRANS64.TRYWAIT P0, [R3+URZ+0x110], R2 ;  /* 0x00011002030075a7 */ /* 0x00446400080011ff */
[----:B-1----:R-:W-:Y:S05]  /*b110*/  @!P0 NANOSLEEP.SYNCS 0x989680 ;  /* 0x009896800000895d */ /* 0x002fea0003900000 */
[----:B------:R-:W1:Y:S02]  /*b120*/  @!P0 SYNCS.PHASECHK.TRANS64 P0, [R3+URZ+0x110], R2 ;  /* 0x00011002030085a7 */ /* 0x000e6400080010ff */
[----:B-1----:R-:W-:Y:S05]  /*b130*/  @!P0 BRA `(.L_x_19) ;  /* 0xfffffffc00f08947 */ /* 0x002fea000383ffff */
[----:B------:R-:W-:Y:S05]  /*b140*/  BRA `(.L_x_129) ;  /* 0xffffff64002c7947 */ /* 0x000fea000383ffff */
.L_x_22:
[----:B-1----:R-:W-:-:S07]  /*b150*/  MOV R2, UR33 ;  /* 0x0000002100027c02 */ /* 0x002fce0008000f00 */
.L_x_130:
[----:B-1----:R1:W2:Y:S02]  /*b160*/  SYNCS.PHASECHK.TRANS64.TRYWAIT P0, [R2+URZ+0x38], R5 ;  /* 0x00003805020075a7 */ /* 0x0022a400080011ff */
[----:B--2---:R-:W-:Y:S05]  /*b170*/  @!P0 NANOSLEEP.SYNCS 0x989680 ;  /* 0x009896800000895d */ /* 0x004fea0003900000 */
[----:B------:R-:W2:Y:S02]  /*b180*/  @!P0 SYNCS.PHASECHK.TRANS64 P0, [R2+URZ+0x38], R5 ;  /* 0x00003805020085a7 */ /* 0x000ea400080010ff */
[----:B--2---:R-:W-:Y:S05]  /*b190*/  @!P0 BRA `(.L_x_130) ;  /* 0xfffffffc00f08947 */ /* 0x004fea000383ffff */
[----:B------:R-:W-:Y:S05]  /*b1a0*/  BRA `(.L_x_21) ;  /* 0xffffff64007c7947 */ /* 0x000fea000383ffff */
.L_x_28:
[----:B-1----:R-:W-:-:S07]  /*b1b0*/  MOV R2, UR17 ;  /* 0x0000001100027c02 */ /* 0x002fce0008000f00 */
.L_x_131:
[----:B-1----:R1:W2:Y:S02]  /*b1c0*/  SYNCS.PHASECHK.TRANS64.TRYWAIT P0, [R2+URZ+0x38], R5 ;  /* 0x00003805020075a7 */ /* 0x0022a400080011ff */
[----:B--2---:R-:W-:Y:S05]  /*b1d0*/  @!P0 NANOSLEEP.SYNCS 0x989680 ;  /* 0x009896800000895d */ /* 0x004fea0003900000 */
[----:B------:R-:W2:Y:S02]  /*b1e0*/  @!P0 SYNCS.PHASECHK.TRANS64 P0, [R2+URZ+0x38], R5 ;  /* 0x00003805020085a7 */ /* 0x000ea400080010ff */
[----:B--2---:R-:W-:Y:S05]  /*b1f0*/  @!P0 BRA `(.L_x_131) ;  /* 0xfffffffc00f08947 */ /* 0x004fea000383ffff */
[----:B------:R-:W-:Y:S05]  /*b200*/  BRA `(.L_x_27) ;  /* 0xffffff6800247947 */ /* 0x000fea000383ffff */
.L_x_32:
[----:B-1----:R1:W2:Y:S02]  /*b210*/  SYNCS.PHASECHK.TRANS64.TRYWAIT P0, [R2+URZ+0xc0], R3 ;  /* 0x0000c003020075a7 */ /* 0x0022a400080011ff */
[----:B--2---:R-:W-:Y:S05]  /*b220*/  @!P0 NANOSLEEP.SYNCS 0x989680 ;  /* 0x009896800000895d */ /* 0x004fea0003900000 */
[----:B------:R-:W2:Y:S02]  /*b230*/  @!P0 SYNCS.PHASECHK.TRANS64 P0, [R2+URZ+0xc0], R3 ;  /* 0x0000c003020085a7 */ /* 0x000ea400080010ff */
[----:B--2---:R-:W-:Y:S05]  /*b240*/  @!P0 BRA `(.L_x_32) ;  /* 0xfffffffc00f08947 */ /* 0x004fea000383ffff */
[----:B------:R-:W-:Y:S05]  /*b250*/  BRA `(.L_x_132) ;  /* 0xffffff6800b47947 */ /* 0x000fea000383ffff */
.L_x_36:
[----:B----4-:R-:W-:-:S07]  /*b260*/  MOV R0, UR5 ;  /* 0x0000000500007c02 */ /* 0x010fce0008000f00 */
.L_x_133:
[----:B-1----:R1:W2:Y:S02]  /*b270*/  SYNCS.PHASECHK.TRANS64.TRYWAIT P0, [R0+URZ], R3 ;  /* 0x00000003000075a7 */ /* 0x0022a400080011ff */
[----:B--2---:R-:W-:Y:S05]  /*b280*/  @!P0 NANOSLEEP.SYNCS 0x989680 ;  /* 0x009896800000895d */ /* 0x004fea0003900000 */
[----:B------:R-:W2:Y:S02]  /*b290*/  @!P0 SYNCS.PHASECHK.TRANS64 P0, [R0+URZ], R3 ;  /* 0x00000003000085a7 */ /* 0x000ea400080010ff */
[----:B--2---:R-:W-:Y:S05]  /*b2a0*/  @!P0 BRA `(.L_x_133) ;  /* 0xfffffffc00f08947 */ /* 0x004fea000383ffff */
[----:B------:R-:W-:Y:S05]  /*b2b0*/  BRA `(.L_x_134) ;  /* 0xffffff7000247947 */ /* 0x000fea000383ffff */
.L_x_37:
[----:B----4-:R-:W-:-:S07]  /*b2c0*/  MOV R0, UR5 ;  /* 0x0000000500007c02 */ /* 0x010fce0008000f00 */
.L_x_135:
[----:B-1----:R1:W2:Y:S02]  /*b2d0*/  SYNCS.PHASECHK.TRANS64.TRYWAIT P0, [R0+URZ], R3 ;  /* 0x00000003000075a7 */ /* 0x0022a400080011ff */
[----:B--2---:R-:W-:Y:S05]  /*b2e0*/  @!P0 NANOSLEEP.SYNCS 0x989680 ;  /* 0x009896800000895d */ /* 0x004fea0003900000 */
[----:B------:R-:W2:Y:S02]  /*b2f0*/  @!P0 SYNCS.PHASECHK.TRANS64 P0, [R0+URZ], R3 ;  /* 0x00000003000085a7 */ /* 0x000ea400080010ff */
[----:B--2---:R-:W-:Y:S05]  /*b300*/  @!P0 BRA `(.L_x_135) ;  /* 0xfffffffc00f08947 */ /* 0x004fea000383ffff */
[----:B------:R-:W-:Y:S05]  /*b310*/  BRA `(.L_x_136) ;  /* 0xffffff7000307947 */ /* 0x000fea000383ffff */
.L_x_38:
[----:B----4-:R-:W-:-:S07]  /*b320*/  MOV R0, UR5 ;  /* 0x0000000500007c02 */ /* 0x010fce0008000f00 */
.L_x_137:
[----:B-1----:R1:W2:Y:S02]  /*b330*/  SYNCS.PHASECHK.TRANS64.TRYWAIT P0, [R0+URZ], R3 ;  /* 0x00000003000075a7 */ /* 0x0022a400080011ff */
[----:B--2---:R-:W-:Y:S05]  /*b340*/  @!P0 NANOSLEEP.SYNCS 0x989680 ;  /* 0x009896800000895d */ /* 0x004fea0003900000 */
[----:B------:R-:W2:Y:S02]  /*b350*/  @!P0 SYNCS.PHASECHK.TRANS64 P0, [R0+URZ], R3 ;  /* 0x00000003000085a7 */ /* 0x000ea400080010ff */
[----:B--2---:R-:W-:Y:S05]  /*b360*/  @!P0 BRA `(.L_x_137) ;  /* 0xfffffffc00f08947 */ /* 0x004fea000383ffff */
[----:B------:R-:W-:Y:S05]  /*b370*/  BRA `(.L_x_138) ;  /* 0xffffff70003c7947 */ /* 0x000fea000383ffff */
.L_x_39:
[----:B----4-:R-:W-:-:S07]  /*b380*/  MOV R0, UR5 ;  /* 0x0000000500007c02 */ /* 0x010fce0008000f00 */
.L_x_139:
[----:B-1----:R1:W2:Y:S02]  /*b390*/  SYNCS.PHASECHK.TRANS64.TRYWAIT P0, [R0+URZ], R3 ;  /* 0x00000003000075a7 */ /* 0x0022a400080011ff */
[----:B--2---:R-:W-:Y:S05]  /*b3a0*/  @!P0 NANOSLEEP.SYNCS 0x989680 ;  /* 0x009896800000895d */ /* 0x004fea0003900000 */
[----:B------:R-:W2:Y:S02]  /*b3b0*/  @!P0 SYNCS.PHASECHK.TRANS64 P0, [R0+URZ], R3 ;  /* 0x00000003000085a7 */ /* 0x000ea400080010ff */
[----:B--2---:R-:W-:Y:S05]  /*b3c0*/  @!P0 BRA `(.L_x_139) ;  /* 0xfffffffc00f08947 */ /* 0x004fea000383ffff */
[----:B------:R-:W-:Y:S05]  /*b3d0*/  BRA `(.L_x_140) ;  /* 0xffffff7000487947 */ /* 0x000fea000383ffff */
.L_x_40:
[----:B----4-:R-:W-:-:S07]  /*b3e0*/  MOV R0, UR5 ;  /* 0x0000000500007c02 */ /* 0x010fce0008000f00 */
.L_x_141:
[----:B-1----:R1:W2:Y:S02]  /*b3f0*/  SYNCS.PHASECHK.TRANS64.TRYWAIT P0, [R0+URZ], R3 ;  /* 0x00000003000075a7 */ /* 0x0022a400080011ff */
[----:B--2---:R-:W-:Y:S05]  /*b400*/  @!P0 NANOSLEEP.SYNCS 0x989680 ;  /* 0x009896800000895d */ /* 0x004fea0003900000 */
[----:B------:R-:W2:Y:S02]  /*b410*/  @!P0 SYNCS.PHASECHK.TRANS64 P0, [R0+URZ], R3 ;  /* 0x00000003000085a7 */ /* 0x000ea400080010ff */
[----:B--2---:R-:W-:Y:S05]  /*b420*/  @!P0 BRA `(.L_x_141) ;  /* 0xfffffffc00f08947 */ /* 0x004fea000383ffff */
[----:B------:R-:W-:Y:S05]  /*b430*/  BRA `(.L_x_142) ;  /* 0xffffff7000547947 */ /* 0x000fea000383ffff */
.L_x_41:
[----:B----4-:R-:W-:-:S07]  /*b440*/  MOV R0, UR5 ;  /* 0x0000000500007c02 */ /* 0x010fce0008000f00 */
.L_x_143:
[----:B-1----:R1:W2:Y:S02]  /*b450*/  SYNCS.PHASECHK.TRANS64.TRYWAIT P0, [R0+URZ], R3 ;  /* 0x00000003000075a7 */ /* 0x0022a400080011ff */
[----:B--2---:R-:W-:Y:S05]  /*b460*/  @!P0 NANOSLEEP.SYNCS 0x989680 ;  /* 0x009896800000895d */ /* 0x004fea0003900000 */
[----:B------:R-:W2:Y:S02]  /*b470*/  @!P0 SYNCS.PHASECHK.TRANS64 P0, [R0+URZ], R3 ;  /* 0x00000003000085a7 */ /* 0x000ea400080010ff */
[----:B--2---:R-:W-:Y:S05]  /*b480*/  @!P0 BRA `(.L_x_143) ;  /* 0xfffffffc00f08947 */ /* 0x004fea000383ffff */
[----:B------:R-:W-:Y:S05]  /*b490*/  BRA `(.L_x_144) ;  /* 0xffffff7000607947 */ /* 0x000fea000383ffff */
.L_x_44:
[----:B-1----:R1:W2:Y:S02]  /*b4a0*/  SYNCS.PHASECHK.TRANS64.TRYWAIT P0, [R0+URZ+0x100], R5 ;  /* 0x00010005000075a7 */ /* 0x0022a400080011ff */
[----:B--2---:R-:W-:Y:S05]  /*b4b0*/  @!P0 NANOSLEEP.SYNCS 0x989680 ;  /* 0x009896800000895d */ /* 0x004fea0003900000 */
[----:B------:R-:W2:Y:S02]  /*b4c0*/  @!P0 SYNCS.PHASECHK.TRANS64 P0, [R0+URZ+0x100], R5 ;  /* 0x00010005000085a7 */ /* 0x000ea400080010ff */
[----:B--2---:R-:W-:Y:S05]  /*b4d0*/  @!P0 BRA `(.L_x_44) ;  /* 0xfffffffc00f08947 */ /* 0x004fea000383ffff */
[----:B------:R-:W-:Y:S05]  /*b4e0*/  BRA `(.L_x_145) ;  /* 0xffffff7000bc7947 */ /* 0x000fea000383ffff */
.L_x_45:
[----:B------:R-:W-:-:S07]  /*b4f0*/  MOV R0, UR5 ;  /* 0x0000000500007c02 */ /* 0x000fce0008000f00 */
.L_x_146:
[----:B-1----:R1:W2:Y:S02]  /*b500*/  SYNCS.PHASECHK.TRANS64.TRYWAIT P0, [R0+URZ+0xd0], R5 ;  /* 0x0000d005000075a7 */ /* 0x0022a400080011ff */
[----:B--2---:R-:W-:Y:S05]  /*b510*/  @!P0 NANOSLEEP.SYNCS 0x989680 ;  /* 0x009896800000895d */ /* 0x004fea0003900000 */
[----:B------:R-:W2:Y:S02]  /*b520*/  @!P0 SYNCS.PHASECHK.TRANS64 P0, [R0+URZ+0xd0], R5 ;  /* 0x0000d005000085a7 */ /* 0x000ea400080010ff */
[----:B--2---:R-:W-:Y:S05]  /*b530*/  @!P0 BRA `(.L_x_146) ;  /* 0xfffffffc00f08947 */ /* 0x004fea000383ffff */
[----:B------:R-:W-:Y:S05]  /*b540*/  BRA `(.L_x_147) ;  /* 0xffffff7000cc7947 */ /* 0x000fea000383ffff */
.L_x_46:
[----:B-1----:R1:W2:Y:S02]  /*b550*/  SYNCS.PHASECHK.TRANS64.TRYWAIT P1, [R0+URZ+0xc0], R5 ;  /* 0x0000c005000075a7 */ /* 0x0022a400080211ff */
[----:B--2---:R-:W-:Y:S05]  /*b560*/  @!P1 NANOSLEEP.SYNCS 0x989680 ;  /* 0x009896800000995d */ /* 0x004fea0003900000 */
[----:B------:R-:W2:Y:S02]  /*b570*/  @!P1 SYNCS.PHASECHK.TRANS64 P1, [R0+URZ+0xc0], R5 ;  /* 0x0000c005000095a7 */ /* 0x000ea400080210ff */
[----:B--2---:R-:W-:Y:S05]  /*b580*/  @!P1 BRA `(.L_x_46) ;  /* 0xfffffffc00f09947 */ /* 0x004fea000383ffff */
[----:B------:R-:W-:Y:S05]  /*b590*/  BRA `(.L_x_148) ;  /* 0xffffff7000fc7947 */ /* 0x000fea000383ffff */
.L_x_49:
[----:B------:R-:W-:-:S07]  /*b5a0*/  MOV R0, UR5 ;  /* 0x0000000500007c02 */ /* 0x000fce0008000f00 */
.L_x_149:
[----:B-1----:R1:W2:Y:S02]  /*b5b0*/  SYNCS.PHASECHK.TRANS64.TRYWAIT P0, [R0+URZ+0xd0], R3 ;  /* 0x0000d003000075a7 */ /* 0x0022a400080011ff */
[----:B--2---:R-:W-:Y:S05]  /*b5c0*/  @!P0 NANOSLEEP.SYNCS 0x989680 ;  /* 0x009896800000895d */ /* 0x004fea0003900000 */
[----:B------:R-:W2:Y:S02]  /*b5d0*/  @!P0 SYNCS.PHASECHK.TRANS64 P0, [R0+URZ+0xd0], R3 ;  /* 0x0000d003000085a7 */ /* 0x000ea400080010ff */
[----:B--2---:R-:W-:Y:S05]  /*b5e0*/  @!P0 BRA `(.L_x_149) ;  /* 0xfffffffc00f08947 */ /* 0x004fea000383ffff */
[----:B------:R-:W-:Y:S05]  /*b5f0*/  BRA `(.L_x_48) ;  /* 0xffffff7400507947 */ /* 0x000fea000383ffff */
.L_x_56:
[----:B-1----:R1:W2:Y:S02]  /*b600*/  SYNCS.PHASECHK.TRANS64.TRYWAIT P1, [R0+URZ+0xc0], R5 ;  /* 0x0000c005000075a7 */ /* 0x0022a400080211ff */
[----:B--2---:R-:W-:Y:S05]  /*b610*/  @!P1 NANOSLEEP.SYNCS 0x989680 ;  /* 0x009896800000995d */ /* 0x004fea0003900000 */
[----:B------:R-:W2:Y:S02]  /*b620*/  @!P1 SYNCS.PHASECHK.TRANS64 P1, [R0+URZ+0xc0], R5 ;  /* 0x0000c005000095a7 */ /* 0x000ea400080210ff */
[----:B--2---:R-:W-:Y:S05]  /*b630*/  @!P1 BRA `(.L_x_56) ;  /* 0xfffffffc00f09947 */ /* 0x004fea000383ffff */
[----:B------:R-:W-:Y:S05]  /*b640*/  BRA `(.L_x_150) ;  /* 0xffffff7800b07947 */ /* 0x000fea000383ffff */
.L_x_57:
[----:B------:R-:W-:-:S07]  /*b650*/  MOV R3, UR8 ;  /* 0x0000000800037c02 */ /* 0x000fce0008000f00 */
.L_x_151:
[----:B-1----:R1:W2:Y:S02]  /*b660*/  SYNCS.PHASECHK.TRANS64.TRYWAIT P0, [R3+URZ+0xf0], R0 ;  /* 0x0000f000030075a7 */ /* 0x0022a400080011ff */
[----:B--2---:R-:W-:Y:S05]  /*b670*/  @!P0 NANOSLEEP.SYNCS 0x989680 ;  /* 0x009896800000895d */ /* 0x004fea0003900000 */
[----:B------:R-:W2:Y:S02]  /*b680*/  @!P0 SYNCS.PHASECHK.TRANS64 P0, [R3+URZ+0xf0], R0 ;  /* 0x0000f000030085a7 */ /* 0x000ea400080010ff */
[----:B--2---:R-:W-:Y:S05]  /*b690*/  @!P0 BRA `(.L_x_151) ;  /* 0xfffffffc00f08947 */ /* 0x004fea000383ffff */
[----:B------:R-:W-:Y:S05]  /*b6a0*/  BRA `(.L_x_152) ;  /* 0xffffff7800e87947 */ /* 0x000fea000383ffff */
.L_x_60:
[----:B------:R-:W-:Y:S07]  /*b6b0*/  MOV R0, UR7 ;  /* 0x0000000700007c02 */ /* 0x000fee0008000f00 */
.L_x_153:
[----:B-1----:R1:W2:Y:S02]  /*b6c0*/  SYNCS.PHASECHK.TRANS64.TRYWAIT P0, [R0+URZ], R3 ;  /* 0x00000003000075a7 */ /* 0x0022a400080011ff */
[----:B--2---:R-:W-:Y:S05]  /*b6d0*/  @!P0 NANOSLEEP.SYNCS 0x989680 ;  /* 0x009896800000895d */ /* 0x004fea0003900000 */
[----:B------:R-:W2:Y:S02]  /*b6e0*/  @!P0 SYNCS.PHASECHK.TRANS64 P0, [R0+URZ], R3 ;  /* 0x00000003000085a7 */ /* 0x000ea400080010ff */
[----:B--2---:R-:W-:Y:S05]  /*b6f0*/  @!P0 BRA `(.L_x_153) ;  /* 0xfffffffc00f08947 */ /* 0x004fea000383ffff */
[----:B------:R-:W-:Y:S05]  /*b700*/  BRA `(.L_x_59) ;  /* 0xffffff7c00047947 */ /* 0x000fea000383ffff */
.L_x_63:
[----:B------:R-:W-:-:S07]  /*b710*/  MOV R0, UR5 ;  /* 0x0000000500007c02 */ /* 0x000fce0008000f00 */
.L_x_154:
[----:B--2---:R2:W3:Y:S02]  /*b720*/  SYNCS.PHASECHK.TRANS64.TRYWAIT P0, [R0+URZ], R3 ;  /* 0x00000003000075a7 */ /* 0x0044e400080011ff */
[----:B---3--:R-:W-:Y:S05]  /*b730*/  @!P0 NANOSLEEP.SYNCS 0x989680 ;  /* 0x009896800000895d */ /* 0x008fea0003900000 */
[----:B------:R-:W3:Y:S02]  /*b740*/  @!P0 SYNCS.PHASECHK.TRANS64 P0, [R0+URZ], R3 ;  /* 0x00000003000085a7 */ /* 0x000ee400080010ff */
[----:B---3--:R-:W-:Y:S05]  /*b750*/  @!P0 BRA `(.L_x_154) ;  /* 0xfffffffc00f08947 */ /* 0x008fea000383ffff */
[----:B------:R-:W-:Y:S05]  /*b760*/  BRA `(.L_x_155) ;  /* 0xffffff7c00b87947 */ /* 0x000fea000383ffff */
.L_x_64:
[----:B------:R-:W-:-:S07]  /*b770*/  MOV R0, UR7 ;  /* 0x0000000700007c02 */ /* 0x000fce0008000f00 */
.L_x_156:
[----:B--2---:R2:W3:Y:S02]  /*b780*/  SYNCS.PHASECHK.TRANS64.TRYWAIT P0, [R0+URZ], R3 ;  /* 0x00000003000075a7 */ /* 0x0044e400080011ff */
[----:B---3--:R-:W-:Y:S05]  /*b790*/  @!P0 NANOSLEEP.SYNCS 0x989680 ;  /* 0x009896800000895d */ /* 0x008fea0003900000 */
[----:B------:R-:W3:Y:S02]  /*b7a0*/  @!P0 SYNCS.PHASECHK.TRANS64 P0, [R0+URZ], R3 ;  /* 0x00000003000085a7 */ /* 0x000ee400080010ff */
[----:B---3--:R-:W-:Y:S05]  /*b7b0*/  @!P0 BRA `(.L_x_156) ;  /* 0xfffffffc00f08947 */ /* 0x008fea000383ffff */
[----:B------:R-:W-:Y:S05]  /*b7c0*/  BRA `(.L_x_157) ;  /* 0xffffff7c00c47947 */ /* 0x000fea000383ffff */
.L_x_69:
[----:B--2---:R2:W3:Y:S02]  /*b7d0*/  SYNCS.PHASECHK.TRANS64.TRYWAIT P0, [R0+URZ+0xc0], R3 ;  /* 0x0000c003000075a7 */ /* 0x0044e400080011ff */
[----:B---3--:R-:W-:Y:S05]  /*b7e0*/  @!P0 NANOSLEEP.SYNCS 0x989680 ;  /* 0x009896800000895d */ /* 0x008fea0003900000 */
[----:B------:R-:W3:Y:S02]  /*b7f0*/  @!P0 SYNCS.PHASECHK.TRANS64 P0, [R0+URZ+0xc0], R3 ;  /* 0x0000c003000085a7 */ /* 0x000ee400080010ff */
[----:B---3--:R-:W-:Y:S05]  /*b800*/  @!P0 BRA `(.L_x_69) ;  /* 0xfffffffc00f08947 */ /* 0x008fea000383ffff */
[----:B------:R-:W-:Y:S05]  /*b810*/  BRA `(.L_x_158) ;  /* 0xffffff8000d07947 */ /* 0x000fea000383ffff */
.L_x_72:
[----:B------:R-:W-:Y:S07]  /*b820*/  MOV R0, UR7 ;  /* 0x0000000700007c02 */ /* 0x000fee0008000f00 */
.L_x_159:
[----:B--2---:R2:W3:Y:S02]  /*b830*/  SYNCS.PHASECHK.TRANS64.TRYWAIT P0, [R0+URZ+0xb8], R3 ;  /* 0x0000b803000075a7 */ /* 0x0044e400080011ff */
[----:B---3--:R-:W-:Y:S05]  /*b840*/  @!P0 NANOSLEEP.SYNCS 0x989680 ;  /* 0x009896800000895d */ /* 0x008fea0003900000 */
[----:B------:R-:W3:Y:S02]  /*b850*/  @!P0 SYNCS.PHASECHK.TRANS64 P0, [R0+URZ+0xb8], R3 ;  /* 0x0000b803000085a7 */ /* 0x000ee400080010ff */
[----:B---3--:R-:W-:Y:S05]  /*b860*/  @!P0 BRA `(.L_x_159) ;  /* 0xfffffffc00f08947 */ /* 0x008fea000383ffff */
[----:B------:R-:W-:Y:S05]  /*b870*/  BRA `(.L_x_71) ;  /* 0xffffff8400b07947 */ /* 0x000fea000383ffff */
.L_x_75:
[----:B------:R-:W-:Y:S07]  /*b880*/  MOV R3, UR7 ;  /* 0x0000000700037c02 */ /* 0x000fee0008000f00 */
.L_x_160:
[----:B-1----:R1:W2:Y:S02]  /*b890*/  SYNCS.PHASECHK.TRANS64.TRYWAIT P0, [R3+URZ+0x90], R12 ;  /* 0x0000900c030075a7 */ /* 0x0022a400080011ff */
[----:B--2---:R-:W-:Y:S05]  /*b8a0*/  @!P0 NANOSLEEP.SYNCS 0x989680 ;  /* 0x009896800000895d */ /* 0x004fea0003900000 */
[----:B------:R-:W2:Y:S02]  /*b8b0*/  @!P0 SYNCS.PHASECHK.TRANS64 P0, [R3+URZ+0x90], R12 ;  /* 0x0000900c030085a7 */ /* 0x000ea400080010ff */
[----:B--2---:R-:W-:Y:S05]  /*b8c0*/  @!P0 BRA `(.L_x_160) ;  /* 0xfffffffc00f08947 */ /* 0x004fea000383ffff */
[----:B------:R-:W-:Y:S05]  /*b8d0*/  BRA `(.L_x_161) ;  /* 0xffffff8800287947 */ /* 0x000fea000383ffff */
.L_x_76:
[----:B-1----:R-:W-:Y:S07]  /*b8e0*/  MOV R3, UR7 ;  /* 0x0000000700037c02 */ /* 0x002fee0008000f00 */
.L_x_162:
[----:B-1----:R1:W2:Y:S02]  /*b8f0*/  SYNCS.PHASECHK.TRANS64.TRYWAIT P0, [R3+URZ+0x98], R12 ;  /* 0x0000980c030075a7 */ /* 0x0022a400080011ff */
[----:B--2---:R-:W-:Y:S05]  /*b900*/  @!P0 NANOSLEEP.SYNCS 0x989680 ;  /* 0x009896800000895d */ /* 0x004fea0003900000 */
[----:B------:R-:W2:Y:S02]  /*b910*/  @!P0 SYNCS.PHASECHK.TRANS64 P0, [R3+URZ+0x98], R12 ;  /* 0x0000980c030085a7 */ /* 0x000ea400080010ff */
[----:B--2---:R-:W-:Y:S05]  /*b920*/  @!P0 BRA `(.L_x_162) ;  /* 0xfffffffc00f08947 */ /* 0x004fea000383ffff */
[----:B------:R-:W-:Y:S05]  /*b930*/  BRA `(.L_x_163) ;  /* 0xffffff8800647947 */ /* 0x000fea000383ffff */
.L_x_77:
[----:B-1----:R-:W-:Y:S07]  /*b940*/  MOV R3, UR7 ;  /* 0x0000000700037c02 */ /* 0x002fee0008000f00 */
.L_x_164:
[----:B-1----:R1:W2:Y:S02]  /*b950*/  SYNCS.PHASECHK.TRANS64.TRYWAIT P0, [R3+URZ+0xa0], R12 ;  /* 0x0000a00c030075a7 */ /* 0x0022a400080011ff */
[----:B--2---:R-:W-:Y:S05]  /*b960*/  @!P0 NANOSLEEP.SYNCS 0x989680 ;  /* 0x009896800000895d */ /* 0x004fea0003900000 */
[----:B------:R-:W2:Y:S02]  /*b970*/  @!P0 SYNCS.PHASECHK.TRANS64 P0, [R3+URZ+0xa0], R12 ;  /* 0x0000a00c030085a7 */ /* 0x000ea400080010ff */
[----:B--2---:R-:W-:Y:S05]  /*b980*/  @!P0 BRA `(.L_x_164) ;  /* 0xfffffffc00f08947 */ /* 0x004fea000383ffff */
[----:B------:R-:W-:Y:S05]  /*b990*/  BRA `(.L_x_165) ;  /* 0xffffff8800ac7947 */ /* 0x000fea000383ffff */
.L_x_78:
[----:B------:R-:W-:Y:S07]  /*b9a0*/  MOV R3, UR7 ;  /* 0x0000000700037c02 */ /* 0x000fee0008000f00 */
.L_x_166:
[----:B-1----:R1:W2:Y:S02]  /*b9b0*/  SYNCS.PHASECHK.TRANS64.TRYWAIT P0, [R3+URZ+0xa8], R12 ;  /* 0x0000a80c030075a7 */ /* 0x0022a400080011ff */
[----:B--2---:R-:W-:Y:S05]  /*b9c0*/  @!P0 NANOSLEEP.SYNCS 0x989680 ;  /* 0x009896800000895d */ /* 0x004fea0003900000 */
[----:B------:R-:W2:Y:S02]  /*b9d0*/  @!P0 SYNCS.PHASECHK.TRANS64 P0, [R3+URZ+0xa8], R12 ;  /* 0x0000a80c030085a7 */ /* 0x000ea400080010ff */
[----:B--2---:R-:W-:Y:S05]  /*b9e0*/  @!P0 BRA `(.L_x_166) ;  /* 0xfffffffc00f08947 */ /* 0x004fea000383ffff */
[----:B------:R-:W-:Y:S05]  /*b9f0*/  BRA `(.L_x_167) ;  /* 0xffffff8c00347947 */ /* 0x000fea000383ffff */
.L_x_80:
[----:B------:R-:W-:-:S07]  /*ba00*/  MOV R0, UR7 ;  /* 0x0000000700007c02 */ /* 0x000fce0008000f00 */
.L_x_168:
[----:B-1----:R1:W3:Y:S02]  /*ba10*/  SYNCS.PHASECHK.TRANS64.TRYWAIT P0, [R0+URZ+0x90], R3 ;  /* 0x00009003000075a7 */ /* 0x0022e400080011ff */
[----:B---3--:R-:W-:Y:S05]  /*ba20*/  @!P0 NANOSLEEP.SYNCS 0x989680 ;  /* 0x009896800000895d */ /* 0x008fea0003900000 */
[----:B------:R-:W3:Y:S02]  /*ba30*/  @!P0 SYNCS.PHASECHK.TRANS64 P0, [R0+URZ+0x90], R3 ;  /* 0x00009003000085a7 */ /* 0x000ee400080010ff */
[----:B---3--:R-:W-:Y:S05]  /*ba40*/  @!P0 BRA `(.L_x_168) ;  /* 0xfffffffc00f08947 */ /* 0x008fea000383ffff */
[----:B------:R-:W-:Y:S05]  /*ba50*/  BRA `(.L_x_169) ;  /* 0xffffff8c00a47947 */ /* 0x000fea000383ffff */
.L_x_81:
[----:B-1----:R-:W-:-:S07]  /*ba60*/  MOV R0, UR7 ;  /* 0x0000000700007c02 */ /* 0x002fce0008000f00 */
.L_x_170:
[----:B-1----:R1:W3:Y:S02]  /*ba70*/  SYNCS.PHASECHK.TRANS64.TRYWAIT P0, [R0+URZ+0x98], R3 ;  /* 0x00009803000075a7 */ /* 0x0022e400080011ff */
[----:B---3--:R-:W-:Y:S05]  /*ba80*/  @!P0 NANOSLEEP.SYNCS 0x989680 ;  /* 0x009896800000895d */ /* 0x008fea0003900000 */
[----:B------:R-:W3:Y:S02]  /*ba90*/  @!P0 SYNCS.PHASECHK.TRANS64 P0, [R0+URZ+0x98], R3 ;  /* 0x00009803000085a7 */ /* 0x000ee400080010ff */
[----:B---3--:R-:W-:Y:S05]  /*baa0*/  @!P0 BRA `(.L_x_170) ;  /* 0xfffffffc00f08947 */ /* 0x008fea000383ffff */
[----:B------:R-:W-:Y:S05]  /*bab0*/  BRA `(.L_x_171) ;  /* 0xffffff8c00947947 */ /* 0x000fea000383ffff */
.L_x_82:
[----:B-1----:R-:W-:-:S07]  /*bac0*/  MOV R0, UR7 ;  /* 0x0000000700007c02 */ /* 0x002fce0008000f00 */
.L_x_172:
[----:B-1----:R1:W3:Y:S02]  /*bad0*/  SYNCS.PHASECHK.TRANS64.TRYWAIT P0, [R0+URZ+0xa0], R3 ;  /* 0x0000a003000075a7 */ /* 0x0022e400080011ff */
[----:B---3--:R-:W-:Y:S05]  /*bae0*/  @!P0 NANOSLEEP.SYNCS 0x989680 ;  /* 0x009896800000895d */ /* 0x008fea0003900000 */
[----:B------:R-:W3:Y:S02]  /*baf0*/  @!P0 SYNCS.PHASECHK.TRANS64 P0, [R0+URZ+0xa0], R3 ;  /* 0x0000a003000085a7 */ /* 0x000ee400080010ff */
[----:B---3--:R-:W-:Y:S05]  /*bb00*/  @!P0 BRA `(.L_x_172) ;  /* 0xfffffffc00f08947 */ /* 0x008fea000383ffff */
[----:B------:R-:W-:Y:S05]  /*bb10*/  BRA `(.L_x_173) ;  /* 0xffffff8c00847947 */ /* 0x000fea000383ffff */
.L_x_84:
[----:B--2---:R2:W4:Y:S02]  /*bb20*/  SYNCS.PHASECHK.TRANS64.TRYWAIT P0, [R0+URZ+0xc0], R3 ;  /* 0x0000c003000075a7 */ /* 0x00452400080011ff */
[----:B----4-:R-:W-:Y:S05]  /*bb30*/  @!P0 NANOSLEEP.SYNCS 0x989680 ;  /* 0x009896800000895d */ /* 0x010fea0003900000 */
[----:B------:R-:W4:Y:S02]  /*bb40*/  @!P0 SYNCS.PHASECHK.TRANS64 P0, [R0+URZ+0xc0], R3 ;  /* 0x0000c003000085a7 */ /* 0x000f2400080010ff */
[----:B----4-:R-:W-:Y:S05]  /*bb50*/  @!P0 BRA `(.L_x_84) ;  /* 0xfffffffc00f08947 */ /* 0x010fea000383ffff */
[----:B------:R-:W-:Y:S05]  /*bb60*/  BRA `(.L_x_174) ;  /* 0xffffff90004c7947 */ /* 0x000fea000383ffff */
.L_x_95:
[----:B-1----:R1:W3:Y:S02]  /*bb70*/  SYNCS.PHASECHK.TRANS64.TRYWAIT P1, [R3+URZ+0x70], R0 ;  /* 0x00007000030075a7 */ /* 0x0022e400080211ff */
[----:B---3--:R-:W-:Y:S05]  /*bb80*/  @!P1 NANOSLEEP.SYNCS 0x989680 ;  /* 0x009896800000995d */ /* 0x008fea0003900000 */
[----:B------:R-:W3:Y:S02]  /*bb90*/  @!P1 SYNCS.PHASECHK.TRANS64 P1, [R3+URZ+0x70], R0 ;  /* 0x00007000030095a7 */ /* 0x000ee400080210ff */
[----:B---3--:R-:W-:Y:S05]  /*bba0*/  @!P1 BRA `(.L_x_95) ;  /* 0xfffffffc00f09947 */ /* 0x008fea000383ffff */
[----:B------:R-:W-:Y:S05]  /*bbb0*/  BRA `(.L_x_94) ;  /* 0xffffff9c00707947 */ /* 0x000fea000383ffff */
.L_x_97:
[----:B-1----:R1:W4:Y:S02]  /*bbc0*/  SYNCS.PHASECHK.TRANS64.TRYWAIT P0, [R193+URZ+0xe0], R2 ;  /* 0x0000e002c10075a7 */ /* 0x00232400080011ff */
[----:B----4-:R-:W-:Y:S05]  /*bbd0*/  @!P0 NANOSLEEP.SYNCS 0x989680 ;  /* 0x009896800000895d */ /* 0x010fea0003900000 */
[----:B------:R-:W4:Y:S02]  /*bbe0*/  @!P0 SYNCS.PHASECHK.TRANS64 P0, [R193+URZ+0xe0], R2 ;  /* 0x0000e002c10085a7 */ /* 0x000f2400080010ff */
[----:B----4-:R-:W-:Y:S05]  /*bbf0*/  @!P0 BRA `(.L_x_97) ;  /* 0xfffffffc00f08947 */ /* 0x010fea000383ffff */
[----:B------:R-:W-:Y:S05]  /*bc00*/  BRA `(.L_x_96) ;  /* 0xffffff9c00cc7947 */ /* 0x000fea000383ffff */
.L_x_106:
[----:B--2---:R2:W3:Y:S02]  /*bc10*/  SYNCS.PHASECHK.TRANS64.TRYWAIT P0, [R204+URZ+0x70], R3 ;  /* 0x00007003cc0075a7 */ /* 0x0044e400080011ff */
[----:B---3--:R-:W-:Y:S05]  /*bc20*/  @!P0 NANOSLEEP.SYNCS 0x989680 ;  /* 0x009896800000895d */ /* 0x008fea0003900000 */
[----:B------:R-:W3:Y:S02]  /*bc30*/  @!P0 SYNCS.PHASECHK.TRANS64 P0, [R204+URZ+0x70], R3 ;  /* 0x00007003cc0085a7 */ /* 0x000ee400080010ff */
[----:B---3--:R-:W-:Y:S05]  /*bc40*/  @!P0 BRA `(.L_x_106) ;  /* 0xfffffffc00f08947 */ /* 0x008fea000383ffff */
[----:B------:R-:W-:Y:S05]  /*bc50*/  BRA `(.L_x_105) ;  /* 0xffffffb000d87947 */ /* 0x000fea000383ffff */
.L_x_115:
[----:B--2---:R2:W3:Y:S02]  /*bc60*/  SYNCS.PHASECHK.TRANS64.TRYWAIT P0, [R0+URZ+0x70], R5 ;  /* 0x00007005000075a7 */ /* 0x0044e400080011ff */
[----:B---3--:R-:W-:Y:S05]  /*bc70*/  @!P0 NANOSLEEP.SYNCS 0x989680 ;  /* 0x009896800000895d */ /* 0x008fea0003900000 */
[----:B------:R-:W3:Y:S02]  /*bc80*/  @!P0 SYNCS.PHASECHK.TRANS64 P0, [R0+URZ+0x70], R5 ;  /* 0x00007005000085a7 */ /* 0x000ee400080010ff */
[----:B---3--:R-:W-:Y:S05]  /*bc90*/  @!P0 BRA `(.L_x_115) ;  /* 0xfffffffc00f08947 */ /* 0x008fea000383ffff */
[----:B------:R-:W-:Y:S05]  /*bca0*/  BRA `(.L_x_114) ;  /* 0xffffffc800307947 */ /* 0x000fea000383ffff */
.L_x_124:
[----:B--2---:R2:W3:Y:S02]  /*bcb0*/  SYNCS.PHASECHK.TRANS64.TRYWAIT P0, [R0+URZ+0x70], R3 ;  /* 0x00007003000075a7 */ /* 0x0044e400080011ff */
[----:B---3--:R-:W-:Y:S05]  /*bcc0*/  @!P0 NANOSLEEP.SYNCS 0x989680 ;  /* 0x009896800000895d */ /* 0x008fea0003900000 */
[----:B------:R-:W3:Y:S02]  /*bcd0*/  @!P0 SYNCS.PHASECHK.TRANS64 P0, [R0+URZ+0x70], R3 ;  /* 0x00007003000085a7 */ /* 0x000ee400080010ff */
[----:B---3--:R-:W-:Y:S05]  /*bce0*/  @!P0 BRA `(.L_x_124) ;  /* 0xfffffffc00f08947 */ /* 0x008fea000383ffff */
[----:B------:R-:W-:Y:S05]  /*bcf0*/  BRA `(.L_x_123) ;  /* 0xffffffdc00947947 */ /* 0x000fea000383ffff */
        .weak           $__internal_0_$__cuda_sm10x_tcgen05_guardrail_trap_col_being_dealloced_not_returned_by_alloc
        .type           $__internal_0_$__cuda_sm10x_tcgen05_guardrail_trap_col_being_dealloced_not_returned_by_alloc,@function
        .size           $__internal_0_$__cuda_sm10x_tcgen05_guardrail_trap_col_being_dealloced_not_returned_by_alloc,($__internal_1_$__cuda_sm10x_tcgen05_guardrail_trap_phase_invalid_during_alloc - $__internal_0_$__cuda_sm10x_tcgen05_guardrail_trap_col_being_dealloced_not_returned_by_alloc)
$__internal_0_$__cuda_sm10x_tcgen05_guardrail_trap_col_being_dealloced_not_returned_by_alloc:
[----:B------:R-:W-:Y:S05]  /*bd00*/  BPT.TRAP 0x1 ;  /* 0x000000040000795c */ /* 0x000fea0000300000 */
[----:B------:R-:W-:-:S04]  /*bd10*/  HFMA2 R3, -RZ, RZ, 0, 0 ;  /* 0x00000000ff037431 */ /* 0x000fc800000001ff */
[----:B------:R-:W-:Y:S05]  /*bd20*/  RET.REL.NODEC R2 `(_ZN7cutlass13device_kernelINS_4gemm6kernel13GemmUniversalIN4cute5tupleIJiiiiEEENS1_10collective13CollectiveMmaINS1_35MainloopSm100TmaUmmaWarpSpecializedILi7ELi2ELi2ENS5_IJNS4_1CILi1EEESB_SB_EEEEENS5_IJNSA_ILi128EEENSA_ILi256EEENSA_ILi64EEEEEENS_12float_e5m2_tENS5_IJlSB_lEEESI_SJ_NS4_8TiledMMAINS4_8MMA_AtomIJNS4_10MMA_TraitsINS4_19SM100_MMA_F8F6F4_SSEJSI_SI_fSE_SF_NS4_17integral_constantINS4_4UMMA5MajorELSQ_0EEESR_NSO_INSP_7ScaleInELSS_0EEEST_EEEEEENS4_6LayoutISC_NS5_IJNSA_ILi0EEESX_SX_EEEEENS5_IJNS4_10UnderscoreES10_S10_EEEEENS4_13SM90_TMA_LOADENS4_14ComposedLayoutINS4_7SwizzleILi2ELi4ELi3EEENS4_18smem_ptr_flag_bitsILi8EEENSW_INS5_IJNSA_ILi8EEESG_EEENS5_IJSG_SB_EEEEEEEvNS4_8identityES13_S1D_vS1E_EENS_8epilogue10collective18CollectiveEpilogueINS1G_23Sm100TmaWarpSpecializedILi4ELi2ELi64ELb0ELb0EEEJSH_NS5_IJNSW_ISE_SB_EENSW_ISG_SB_EEEEESI_SJ_SI_SJ_NS1G_6fusion15FusionCallbacksIS1K_NS1O_17LinearCombinationISI_fSI_fLNS_15FloatRoundStyleE2EEESH_S1N_JEEENS4_5SM1004TMEM4LOAD26SM100_TMEM_LOAD_32dp32b64xES13_S1D_NS4_39AutoVectorizingCopyWithAssumedAlignmentILi128EEENS4_14SM90_TMA_STOREES1D_S1Z_S1Z_EEEvvEEEEvNT_6ParamsE) ;  /* 0xffffff4002b47950 */ /* 0x000fea0003c3ffff */
        .weak           $__internal_1_$__cuda_sm10x_tcgen05_guardrail_trap_phase_invalid_during_alloc
        .type           $__internal_1_$__cuda_sm10x_tcgen05_guardrail_trap_phase_invalid_during_alloc,@function
        .size           $__internal_1_$__cuda_sm10x_tcgen05_guardrail_trap_phase_invalid_during_alloc,($__internal_2_$__cuda_sm10x_tcgen05_guardrail_trap_unallocated_columns_being_dealloced - $__internal_1_$__cuda_sm10x_tcgen05_guardrail_trap_phase_invalid_during_alloc)
$__internal_1_$__cuda_sm10x_tcgen05_guardrail_trap_phase_invalid_during_alloc:
[----:B------:R-:W-:Y:S05]  /*bd30*/  BPT.TRAP 0x1 ;  /* 0x000000040000795c */ /* 0x000fea0000300000 */
[----:B------:R-:W-:-:S04]  /*bd40*/  MOV R3, 0x0 ;  /* 0x0000000000037802 */ /* 0x000fc80000000f00 */
[----:B------:R-:W-:Y:S05]  /*bd50*/  RET.REL.NODEC R2 `(_ZN7cutlass13device_kernelINS_4gemm6kernel13GemmUniversalIN4cute5tupleIJiiiiEEENS1_10collective13CollectiveMmaINS1_35MainloopSm100TmaUmmaWarpSpecializedILi7ELi2ELi2ENS5_IJNS4_1CILi1EEESB_SB_EEEEENS5_IJNSA_ILi128EEENSA_ILi256EEENSA_ILi64EEEEEENS_12float_e5m2_tENS5_IJlSB_lEEESI_SJ_NS4_8TiledMMAINS4_8MMA_AtomIJNS4_10MMA_TraitsINS4_19SM100_MMA_F8F6F4_SSEJSI_SI_fSE_SF_NS4_17integral_constantINS4_4UMMA5MajorELSQ_0EEESR_NSO_INSP_7ScaleInELSS_0EEEST_EEEEEENS4_6LayoutISC_NS5_IJNSA_ILi0EEESX_SX_EEEEENS5_IJNS4_10UnderscoreES10_S10_EEEEENS4_13SM90_TMA_LOADENS4_14ComposedLayoutINS4_7SwizzleILi2ELi4ELi3EEENS4_18smem_ptr_flag_bitsILi8EEENSW_INS5_IJNSA_ILi8EEESG_EEENS5_IJSG_SB_EEEEEEEvNS4_8identityES13_S1D_vS1E_EENS_8epilogue10collective18CollectiveEpilogueINS1G_23Sm100TmaWarpSpecializedILi4ELi2ELi64ELb0ELb0EEEJSH_NS5_IJNSW_ISE_SB_EENSW_ISG_SB_EEEEESI_SJ_SI_SJ_NS1G_6fusion15FusionCallbacksIS1K_NS1O_17LinearCombinationISI_fSI_fLNS_15FloatRoundStyleE2EEESH_S1N_JEEENS4_5SM1004TMEM4LOAD26SM100_TMEM_LOAD_32dp32b64xES13_S1D_NS4_39AutoVectorizingCopyWithAssumedAlignmentILi128EEENS4_14SM90_TMA_STOREES1D_S1Z_S1Z_EEEvvEEEEvNT_6ParamsE) ;  /* 0xffffff4002a87950 */ /* 0x000fea0003c3ffff */
        .weak           $__internal_2_$__cuda_sm10x_tcgen05_guardrail_trap_unallocated_columns_being_dealloced
        .type           $__internal_2_$__cuda_sm10x_tcgen05_guardrail_trap_unallocated_columns_being_dealloced,@function
        .size           $__internal_2_$__cuda_sm10x_tcgen05_guardrail_trap_unallocated_columns_being_dealloced,(.L_x_176 - $__internal_2_$__cuda_sm10x_tcgen05_guardrail_trap_unallocated_columns_being_dealloced)
$__internal_2_$__cuda_sm10x_tcgen05_guardrail_trap_unallocated_columns_being_dealloced:
[----:B------:R-:W-:Y:S05]  /*bd60*/  BPT.TRAP 0x1 ;  /* 0x000000040000795c */ /* 0x000fea0000300000 */
[----:B------:R-:W-:-:S04]  /*bd70*/  HFMA2 R3, -RZ, RZ, 0, 0 ;  /* 0x00000000ff037431 */ /* 0x000fc800000001ff */
[----:B------:R-:W-:Y:S05]  /*bd80*/  RET.REL.NODEC R2 `(_ZN7cutlass13device_kernelINS_4gemm6kernel13GemmUniversalIN4cute5tupleIJiiiiEEENS1_10collective13CollectiveMmaINS1_35MainloopSm100TmaUmmaWarpSpecializedILi7ELi2ELi2ENS5_IJNS4_1CILi1EEESB_SB_EEEEENS5_IJNSA_ILi128EEENSA_ILi256EEENSA_ILi64EEEEEENS_12float_e5m2_tENS5_IJlSB_lEEESI_SJ_NS4_8TiledMMAINS4_8MMA_AtomIJNS4_10MMA_TraitsINS4_19SM100_MMA_F8F6F4_SSEJSI_SI_fSE_SF_NS4_17integral_constantINS4_4UMMA5MajorELSQ_0EEESR_NSO_INSP_7ScaleInELSS_0EEEST_EEEEEENS4_6LayoutISC_NS5_IJNSA_ILi0EEESX_SX_EEEEENS5_IJNS4_10UnderscoreES10_S10_EEEEENS4_13SM90_TMA_LOADENS4_14ComposedLayoutINS4_7SwizzleILi2ELi4ELi3EEENS4_18smem_ptr_flag_bitsILi8EEENSW_INS5_IJNSA_ILi8EEESG_EEENS5_IJSG_SB_EEEEEEEvNS4_8identityES13_S1D_vS1E_EENS_8epilogue10collective18CollectiveEpilogueINS1G_23Sm100TmaWarpSpecializedILi4ELi2ELi64ELb0ELb0EEEJSH_NS5_IJNSW_ISE_SB_EENSW_ISG_SB_EEEEESI_SJ_SI_SJ_NS1G_6fusion15FusionCallbacksIS1K_NS1O_17LinearCombinationISI_fSI_fLNS_15FloatRoundStyleE2EEESH_S1N_JEEENS4_5SM1004TMEM4LOAD26SM100_TMEM_LOAD_32dp32b64xES13_S1D_NS4_39AutoVectorizingCopyWithAssumedAlignmentILi128EEENS4_14SM90_TMA_STOREES1D_S1Z_S1Z_EEEvvEEEEvNT_6ParamsE) ;  /* 0xffffff40029c7950 */ /* 0x000fea0003c3ffff */
.L_x_175:
[----:B------:R-:W-:-:S00]  /*bd90*/  BRA `(.L_x_175) ;  /* 0xfffffffc00fc7947 */ /* 0x000fc0000383ffff */
[----:B------:R-:W-:-:S00]  /*bda0*/  NOP ;  /* 0x0000000000007918 */ /* 0x000fc00000000000 */
        /* <DEDUP_REMOVED lines=13> */
.L_x_176:


//--------------------- .nv.global.init           --------------------------
	.section	.nv.global.init,"aw",@progbits
.nv.global.init:
	.type		$str$27,@object
	.size		$str$27,($str$28 - $str$27)
$str$27:
        /*0000*/ 	.byte	0x28, 0x61, 0x64, 0x64, 0x72, 0x65, 0x73, 0x73, 0x20, 0x26, 0x20, 0x6d, 0x61, 0x73, 0x6b, 0x29
        /*0010*/ 	.byte	0x20, 0x3d, 0x3d, 0x20, 0x30, 0x00
	.type		$str$28,@object
	.size		$str$28,($str$26 - $str$28)
$str$28:
        /*0016*/ 	.byte	0x2f, 0x74, 0x6d, 0x70, 0x2f, 0x63, 0x75, 0x74, 0x6c, 0x61, 0x73, 0x73, 0x5f, 0x73, 0x77, 0x65
        /*0026*/ 	.byte	0x65, 0x70, 0x5f, 0x73, 0x72, 0x63, 0x2f, 0x69, 0x6e, 0x63, 0x6c, 0x75, 0x64, 0x65, 0x2f, 0x63
        /*0036*/ 	.byte	0x75, 0x74, 0x65, 0x2f, 0x70, 0x6f, 0x69, 0x6e, 0x74, 0x65, 0x72, 0x5f, 0x66, 0x6c, 0x61, 0x67
        /*0046*/ 	.byte	0x67, 0x65, 0x64, 0x2e, 0x68, 0x70, 0x70, 0x00
	.type		$str$26,@object
	.size		$str$26,($str$25 - $str$26)
$str$26:
        /*004e*/ 	.byte	0x2f, 0x74, 0x6d, 0x70, 0x2f, 0x63, 0x75, 0x74, 0x6c, 0x61, 0x73, 0x73, 0x5f, 0x73, 0x77, 0x65
        /*005e*/ 	.byte	0x65, 0x70, 0x5f, 0x73, 0x72, 0x63, 0x2f, 0x69, 0x6e, 0x63, 0x6c, 0x75, 0x64, 0x65, 0x2f, 0x63
        /*006e*/ 	.byte	0x75, 0x74, 0x65, 0x2f, 0x61, 0x74, 0x6f, 0x6d, 0x2f, 0x63, 0x6f, 0x70, 0x79, 0x5f, 0x74, 0x72
        /*007e*/ 	.byte	0x61, 0x69, 0x74, 0x73, 0x5f, 0x73, 0x6d, 0x31, 0x30, 0x30, 0x2e, 0x68, 0x70, 0x70, 0x00
	.type		$str$25,@object
	.size		$str$25,(__unnamed_1 - $str$25)
$str$25:
        /*008d*/ 	.byte	0x28, 0x28, 0x75, 0x69, 0x6e, 0x74, 0x33, 0x32, 0x5f, 0x74, 0x28, 0x74, 0x68, 0x72, 0x65, 0x61
        /*009d*/ 	.byte	0x64, 0x49, 0x64, 0x78, 0x2e, 0x78, 0x29, 0x20, 0x2f, 0x20, 0x33, 0x32, 0x29, 0x20, 0x25, 0x20
        /*00ad*/ 	.byte	0x34, 0x29, 0x20, 0x3d, 0x3d, 0x20, 0x28, 0x28, 0x28, 0x74, 0x6d, 0x65, 0x6d, 0x5f, 0x61, 0x64
        /*00bd*/ 	.byte	0x64, 0x72, 0x20, 0x3e, 0x3e, 0x20, 0x31, 0x36, 0x29, 0x20, 0x2f, 0x20, 0x33, 0x32, 0x29, 0x20
        /*00cd*/ 	.byte	0x25, 0x20, 0x34, 0x29, 0x00
	.type		__unnamed_1,@object
	.size		__unnamed_1,(__unnamed_2 - __unnamed_1)
__unnamed_1:
        /*00d2*/ 	.byte	0x61, 0x75, 0x74, 0x6f, 0x20, 0x63, 0x75, 0x74, 0x65, 0x3a, 0x3a, 0x61, 0x73, 0x5f, 0x70, 0x6f
        /* <DEDUP_REMOVED lines=24> */
        /*0262*/ 	.byte	0x43, 0x3c, 0x38, 0x31, 0x39, 0x32, 0x3e, 0x3e, 0x3e, 0x3e, 0x5d, 0x00
	.type		__unnamed_2,@object
	.size		__unnamed_2,(__unnamed_3 - __unnamed_2)
__unnamed_2:
        /* <DEDUP_REMOVED lines=26> */
	.type		__unnamed_3,@object
	.size		__unnamed_3,(.L_3 - __unnamed_3)
__unnamed_3:
        /* <DEDUP_REMOVED lines=42> */
        /*06aa*/ 	.byte	0x3e, 0x3e, 0x3e, 0x3e, 0x5d, 0x00
.L_3:


//--------------------- .nv.shared._ZN7cutlass13device_kernelINS_4gemm6kernel13GemmUniversalIN4cute5tupleIJiiiiEEENS1_10collective13CollectiveMmaINS1_35MainloopSm100TmaUmmaWarpSpecializedILi7ELi2ELi2ENS5_IJNS4_1CILi1EEESB_SB_EEEEENS5_IJNSA_ILi128EEENSA_ILi256EEENSA_ILi64EEEEEENS_12float_e5m2_tENS5_IJlSB_lEEESI_SJ_NS4_8TiledMMAINS4_8MMA_AtomIJNS4_10MMA_TraitsINS4_19SM100_MMA_F8F6F4_SSEJSI_SI_fSE_SF_NS4_17integral_constantINS4_4UMMA5MajorELSQ_0EEESR_NSO_INSP_7ScaleInELSS_0EEEST_EEEEEENS4_6LayoutISC_NS5_IJNSA_ILi0EEESX_SX_EEEEENS5_IJNS4_10UnderscoreES10_S10_EEEEENS4_13SM90_TMA_LOADENS4_14ComposedLayoutINS4_7SwizzleILi2ELi4ELi3EEENS4_18smem_ptr_flag_bitsILi8EEENSW_INS5_IJNSA_ILi8EEESG_EEENS5_IJSG_SB_EEEEEEEvNS4_8identityES13_S1D_vS1E_EENS_8epilogue10collective18CollectiveEpilogueINS1G_23Sm100TmaWarpSpecializedILi4ELi2ELi64ELb0ELb0EEEJSH_NS5_IJNSW_ISE_SB_EENSW_ISG_SB_EEEEESI_SJ_SI_SJ_NS1G_6fusion15FusionCallbacksIS1K_NS1O_17LinearCombinationISI_fSI_fLNS_15FloatRoundStyleE2EEESH_S1N_JEEENS4_5SM1004TMEM4LOAD26SM100_TMEM_LOAD_32dp32b64xES13_S1D_NS4_39AutoVectorizingCopyWithAssumedAlignmentILi128EEENS4_14SM90_TMA_STOREES1D_S1Z_S1Z_EEEvvEEEEvNT_6ParamsE --------------------------
	.section	.nv.shared._ZN7cutlass13device_kernelINS_4gemm6kernel13GemmUniversalIN4cute5tupleIJiiiiEEENS1_10collective13CollectiveMmaINS1_35MainloopSm100TmaUmmaWarpSpecializedILi7ELi2ELi2ENS5_IJNS4_1CILi1EEESB_SB_EEEEENS5_IJNSA_ILi128EEENSA_ILi256EEENSA_ILi64EEEEEENS_12float_e5m2_tENS5_IJlSB_lEEESI_SJ_NS4_8TiledMMAINS4_8MMA_AtomIJNS4_10MMA_TraitsINS4_19SM100_MMA_F8F6F4_SSEJSI_SI_fSE_SF_NS4_17integral_constantINS4_4UMMA5MajorELSQ_0EEESR_NSO_INSP_7ScaleInELSS_0EEEST_EEEEEENS4_6LayoutISC_NS5_IJNSA_ILi0EEESX_SX_EEEEENS5_IJNS4_10UnderscoreES10_S10_EEEEENS4_13SM90_TMA_LOADENS4_14ComposedLayoutINS4_7SwizzleILi2ELi4ELi3EEENS4_18smem_ptr_flag_bitsILi8EEENSW_INS5_IJNSA_ILi8EEESG_EEENS5_IJSG_SB_EEEEEEEvNS4_8identityES13_S1D_vS1E_EENS_8epilogue10collective18CollectiveEpilogueINS1G_23Sm100TmaWarpSpecializedILi4ELi2ELi64ELb0ELb0EEEJSH_NS5_IJNSW_ISE_SB_EENSW_ISG_SB_EEEEESI_SJ_SI_SJ_NS1G_6fusion15FusionCallbacksIS1K_NS1O_17LinearCombinationISI_fSI_fLNS_15FloatRoundStyleE2EEESH_S1N_JEEENS4_5SM1004TMEM4LOAD26SM100_TMEM_LOAD_32dp32b64xES13_S1D_NS4_39AutoVectorizingCopyWithAssumedAlignmentILi128EEENS4_14SM90_TMA_STOREES1D_S1Z_S1Z_EEEvvEEEEvNT_6ParamsE,"aw",@nobits
	.sectionflags	@""
	.align	16
	.zero		1024


//--------------------- .nv.shared.reserved.0     --------------------------
	.section	.nv.shared.reserved.0,"aw",@nobits
	.weak		__nv_reservedSMEM_offset_0_alias
	.size		__nv_reservedSMEM_offset_0_alias, 0, 64
	.other		__nv_reservedSMEM_offset_0_alias,@"STO_CUDA_RESERVED_SHARED STV_DEFAULT"
__nv_reservedSMEM_offset_0_alias:
	.zero		0
.nv.shared.reserved.0:
	.zero		64
	.weak		__nv_reservedSMEM_tcgen05_partition
	.type		__nv_reservedSMEM_tcgen05_partition,@object
	.size		__nv_reservedSMEM_tcgen05_partition,(.L_0 - __nv_reservedSMEM_tcgen05_partition)
__nv_reservedSMEM_tcgen05_partition:
	.zero		32
.L_0:


//--------------------- .nv.global                --------------------------
	.section	.nv.global,"aw",@nobits
.nv.global:
	.type		_ZN40_INTERNAL_38854d57_4_k_cu_9ee0680f_212304cute1_E,@object
	.size		_ZN40_INTERNAL_38854d57_4_k_cu_9ee0680f_212304cute1_E,(_ZN40_INTERNAL_38854d57_4_k_cu_9ee0680f_212304cuda3std3__45__cpo6cbeginE - _ZN40_INTERNAL_38854d57_4_k_cu_9ee0680f_212304cute1_E)
_ZN40_INTERNAL_38854d57_4_k_cu_9ee0680f_212304cute1_E:
	.zero		1
	.type		_ZN40_INTERNAL_38854d57_4_k_cu_9ee0680f_212304cuda3std3__45__cpo6cbeginE,@object
	.size		_ZN40_INTERNAL_38854d57_4_k_cu_9ee0680f_212304cuda3std3__45__cpo6cbeginE,(_ZN40_INTERNAL_38854d57_4_k_cu_9ee0680f_212304cuda3std3__48in_placeE - _ZN40_INTERNAL_38854d57_4_k_cu_9ee0680f_212304cuda3std3__45__cpo6cbeginE)
_ZN40_INTERNAL_38854d57_4_k_cu_9ee0680f_212304cuda3std3__45__cpo6cbeginE:
	.zero		1
	.type		_ZN40_INTERNAL_38854d57_4_k_cu_9ee0680f_212304cuda3std3__48in_placeE,@object
	.size		_ZN40_INTERNAL_38854d57_4_k_cu_9ee0680f_212304cuda3std3__48in_placeE,(_ZN40_INTERNAL_38854d57_4_k_cu_9ee0680f_212304cuda3std6ranges3__45__cpo9iter_moveE - _ZN40_INTERNAL_38854d57_4_k_cu_9ee0680f_212304cuda3std3__48in_placeE)
_ZN40_INTERNAL_38854d57_4_k_cu_9ee0680f_212304cuda3std3__48in_placeE:
	.zero		1
	.type		_ZN40_INTERNAL_38854d57_4_k_cu_9ee0680f_212304cuda3std6ranges3__45__cpo9iter_moveE,@object
	.size		_ZN40_INTERNAL_38854d57_4_k_cu_9ee0680f_212304cuda3std6ranges3__45__cpo9iter_moveE,(_ZN40_INTERNAL_38854d57_4_k_cu_9ee0680f_212304cuda3std3__45__cpo5beginE - _ZN40_INTERNAL_38854d57_4_k_cu_9ee0680f_212304cuda3std6ranges3__45__cpo9iter_moveE)
_ZN40_INTERNAL_38854d57_4_k_cu_9ee0680f_212304cuda3std6ranges3__45__cpo9iter_moveE:
	.zero		1
	.type		_ZN40_INTERNAL_38854d57_4_k_cu_9ee0680f_212304cuda3std3__45__cpo5beginE,@object
	.size		_ZN40_INTERNAL_38854d57_4_k_cu_9ee0680f_212304cuda3std3__45__cpo5beginE,(_ZN40_INTERNAL_38854d57_4_k_cu_9ee0680f_212304cuda3std3__442_GLOBAL__N__38854d57_4_k_cu_9ee0680f_212306ignoreE - _ZN40_INTERNAL_38854d57_4_k_cu_9ee0680f_212304cuda3std3__45__cpo5beginE)
_ZN40_INTERNAL_38854d57_4_k_cu_9ee0680f_212304cuda3std3__45__cpo5beginE:
	.zero		1
	.type		_ZN40_INTERNAL_38854d57_4_k_cu_9ee0680f_212304cuda3std3__442_GLOBAL__N__38854d57_4_k_cu_9ee0680f_212306ignoreE,@object
	.size		_ZN40_INTERNAL_38854d57_4_k_cu_9ee0680f_212304cuda3std3__442_GLOBAL__N__38854d57_4_k_cu_9ee0680f_212306ignoreE,(_ZN40_INTERNAL_38854d57_4_k_cu_9ee0680f_212304cute7productE - _ZN40_INTERNAL_38854d57_4_k_cu_9ee0680f_212304cuda3std3__442_GLOBAL__N__38854d57_4_k_cu_9ee0680f_212306ignoreE)
_ZN40_INTERNAL_38854d57_4_k_cu_9ee0680f_212304cuda3std3__442_GLOBAL__N__38854d57_4_k_cu_9ee0680f_212306ignoreE:
	.zero		1
	.type		_ZN40_INTERNAL_38854d57_4_k_cu_9ee0680f_212304cute7productE,@object
	.size		_ZN40_INTERNAL_38854d57_4_k_cu_9ee0680f_212304cute7productE,(_ZN40_INTERNAL_38854d57_4_k_cu_9ee0680f_212304cuda3std3__45__cpo3endE - _ZN40_INTERNAL_38854d57_4_k_cu_9ee0680f_212304cute7productE)
_ZN40_INTERNAL_38854d57_4_k_cu_9ee0680f_212304cute7productE:
	.zero		1
	.type		_ZN40_INTERNAL_38854d57_4_k_cu_9ee0680f_212304cuda3std3__45__cpo3endE,@object
	.size		_ZN40_INTERNAL_38854d57_4_k_cu_9ee0680f_212304cuda3std3__45__cpo3endE,(_ZN40_INTERNAL_38854d57_4_k_cu_9ee0680f_212304cuda3std3__419piecewise_constructE - _ZN40_INTERNAL_38854d57_4_k_cu_9ee0680f_212304cuda3std3__45__cpo3endE)
_ZN40_INTERNAL_38854d57_4_k_cu_9ee0680f_212304cuda3std3__45__cpo3endE:
	.zero		1
	.type		_ZN40_INTERNAL_38854d57_4_k_cu_9ee0680f_212304cuda3std3__419piecewise_constructE,@object
	.size		_ZN40_INTERNAL_38854d57_4_k_cu_9ee0680f_212304cuda3std3__419piecewise_constructE,(_ZN40_INTERNAL_38854d57_4_k_cu_9ee0680f_212304cuda3std3__45__cpo4cendE - _ZN40_INTERNAL_38854d57_4_k_cu_9ee0680f_212304cuda3std3__419piecewise_constructE)
_ZN40_INTERNAL_38854d57_4_k_cu_9ee0680f_212304cuda3std3__419piecewise_constructE:
	.zero		1
	.type		_ZN40_INTERNAL_38854d57_4_k_cu_9ee0680f_212304cuda3std3__45__cpo4cendE,@object
	.size		_ZN40_INTERNAL_38854d57_4_k_cu_9ee0680f_212304cuda3std3__45__cpo4cendE,(_ZN40_INTERNAL_38854d57_4_k_cu_9ee0680f_212304cuda3std6ranges3__45__cpo4swapE - _ZN40_INTERNAL_38854d57_4_k_cu_9ee0680f_212304cuda3std3__45__cpo4cendE)
_ZN40_INTERNAL_38854d57_4_k_cu_9ee0680f_212304cuda3std3__45__cpo4cendE:
	.zero		1
	.type		_ZN40_INTERNAL_38854d57_4_k_cu_9ee0680f_212304cuda3std6ranges3__45__cpo4swapE,@object
	.size		_ZN40_INTERNAL_38854d57_4_k_cu_9ee0680f_212304cuda3std6ranges3__45__cpo4swapE,(.L_11 - _ZN40_INTERNAL_38854d57_4_k_cu_9ee0680f_212304cuda3std6ranges3__45__cpo4swapE)
_ZN40_INTERNAL_38854d57_4_k_cu_9ee0680f_212304cuda3std6ranges3__45__cpo4swapE:
	.zero		1
.L_11:


//--------------------- .nv.constant0._ZN7cutlass13device_kernelINS_4gemm6kernel13GemmUniversalIN4cute5tupleIJiiiiEEENS1_10collective13CollectiveMmaINS1_35MainloopSm100TmaUmmaWarpSpecializedILi7ELi2ELi2ENS5_IJNS4_1CILi1EEESB_SB_EEEEENS5_IJNSA_ILi128EEENSA_ILi256EEENSA_ILi64EEEEEENS_12float_e5m2_tENS5_IJlSB_lEEESI_SJ_NS4_8TiledMMAINS4_8MMA_AtomIJNS4_10MMA_TraitsINS4_19SM100_MMA_F8F6F4_SSEJSI_SI_fSE_SF_NS4_17integral_constantINS4_4UMMA5MajorELSQ_0EEESR_NSO_INSP_7ScaleInELSS_0EEEST_EEEEEENS4_6LayoutISC_NS5_IJNSA_ILi0EEESX_SX_EEEEENS5_IJNS4_10UnderscoreES10_S10_EEEEENS4_13SM90_TMA_LOADENS4_14ComposedLayoutINS4_7SwizzleILi2ELi4ELi3EEENS4_18smem_ptr_flag_bitsILi8EEENSW_INS5_IJNSA_ILi8EEESG_EEENS5_IJSG_SB_EEEEEEEvNS4_8identityES13_S1D_vS1E_EENS_8epilogue10collective18CollectiveEpilogueINS1G_23Sm100TmaWarpSpecializedILi4ELi2ELi64ELb0ELb0EEEJSH_NS5_IJNSW_ISE_SB_EENSW_ISG_SB_EEEEESI_SJ_SI_SJ_NS1G_6fusion15FusionCallbacksIS1K_NS1O_17LinearCombinationISI_fSI_fLNS_15FloatRoundStyleE2EEESH_S1N_JEEENS4_5SM1004TMEM4LOAD26SM100_TMEM_LOAD_32dp32b64xES13_S1D_NS4_39AutoVectorizingCopyWithAssumedAlignmentILi128EEENS4_14SM90_TMA_STOREES1D_S1Z_S1Z_EEEvvEEEEvNT_6ParamsE --------------------------
	.section	.nv.constant0._ZN7cutlass13device_kernelINS_4gemm6kernel13GemmUniversalIN4cute5tupleIJiiiiEEENS1_10collective13CollectiveMmaINS1_35MainloopSm100TmaUmmaWarpSpecializedILi7ELi2ELi2ENS5_IJNS4_1CILi1EEESB_SB_EEEEENS5_IJNSA_ILi128EEENSA_ILi256EEENSA_ILi64EEEEEENS_12float_e5m2_tENS5_IJlSB_lEEESI_SJ_NS4_8TiledMMAINS4_8MMA_AtomIJNS4_10MMA_TraitsINS4_19SM100_MMA_F8F6F4_SSEJSI_SI_fSE_SF_NS4_17integral_constantINS4_4UMMA5MajorELSQ_0EEESR_NSO_INSP_7ScaleInELSS_0EEEST_EEEEEENS4_6LayoutISC_NS5_IJNSA_ILi0EEESX_SX_EEEEENS5_IJNS4_10UnderscoreES10_S10_EEEEENS4_13SM90_TMA_LOADENS4_14ComposedLayoutINS4_7SwizzleILi2ELi4ELi3EEENS4_18smem_ptr_flag_bitsILi8EEENSW_INS5_IJNSA_ILi8EEESG_EEENS5_IJSG_SB_EEEEEEEvNS4_8identityES13_S1D_vS1E_EENS_8epilogue10collective18CollectiveEpilogueINS1G_23Sm100TmaWarpSpecializedILi4ELi2ELi64ELb0ELb0EEEJSH_NS5_IJNSW_ISE_SB_EENSW_ISG_SB_EEEEESI_SJ_SI_SJ_NS1G_6fusion15FusionCallbacksIS1K_NS1O_17LinearCombinationISI_fSI_fLNS_15FloatRoundStyleE2EEESH_S1N_JEEENS4_5SM1004TMEM4LOAD26SM100_TMEM_LOAD_32dp32b64xES13_S1D_NS4_39AutoVectorizingCopyWithAssumedAlignmentILi128EEENS4_14SM90_TMA_STOREES1D_S1Z_S1Z_EEEvvEEEEvNT_6ParamsE,"a",@progbits
	.sectionflags	@""
	.align	4
.nv.constant0._ZN7cutlass13device_kernelINS_4gemm6kernel13GemmUniversalIN4cute5tupleIJiiiiEEENS1_10collective13CollectiveMmaINS1_35MainloopSm100TmaUmmaWarpSpecializedILi7ELi2ELi2ENS5_IJNS4_1CILi1EEESB_SB_EEEEENS5_IJNSA_ILi128EEENSA_ILi256EEENSA_ILi64EEEEEENS_12float_e5m2_tENS5_IJlSB_lEEESI_SJ_NS4_8TiledMMAINS4_8MMA_AtomIJNS4_10MMA_TraitsINS4_19SM100_MMA_F8F6F4_SSEJSI_SI_fSE_SF_NS4_17integral_constantINS4_4UMMA5MajorELSQ_0EEESR_NSO_INSP_7ScaleInELSS_0EEEST_EEEEEENS4_6LayoutISC_NS5_IJNSA_ILi0EEESX_SX_EEEEENS5_IJNS4_10UnderscoreES10_S10_EEEEENS4_13SM90_TMA_LOADENS4_14ComposedLayoutINS4_7SwizzleILi2ELi4ELi3EEENS4_18smem_ptr_flag_bitsILi8EEENSW_INS5_IJNSA_ILi8EEESG_EEENS5_IJSG_SB_EEEEEEEvNS4_8identityES13_S1D_vS1E_EENS_8epilogue10collective18CollectiveEpilogueINS1G_23Sm100TmaWarpSpecializedILi4ELi2ELi64ELb0ELb0EEEJSH_NS5_IJNSW_ISE_SB_EENSW_ISG_SB_EEEEESI_SJ_SI_SJ_NS1G_6fusion15FusionCallbacksIS1K_NS1O_17LinearCombinationISI_fSI_fLNS_15FloatRoundStyleE2EEESH_S1N_JEEENS4_5SM1004TMEM4LOAD26SM100_TMEM_LOAD_32dp32b64xES13_S1D_NS4_39AutoVectorizingCopyWithAssumedAlignmentILi128EEENS4_14SM90_TMA_STOREES1D_S1Z_S1Z_EEEvvEEEEvNT_6ParamsE:
	.zero		2944


//--------------------- SYMBOLS --------------------------

	.type		.nv.reservedSmem.offset0,@object
	.size		.nv.reservedSmem.offset0,0x4
	.type		.nv.reservedSmem.cap,@object
	.size		.nv.reservedSmem.cap,0x4
	.type		__assertfail,@function
